def gluon_wgmma(
    a_ptr,
    b_ptr,
    c_ptr,
    M,
    N,
    K,
    stride_am,
    stride_bk,
    stride_cm,
    BLOCK_M: gl.constexpr,
    BLOCK_N: gl.constexpr,
    BLOCK_K: gl.constexpr,
    DTYPE: gl.constexpr,
    A_LAYOUT: gl.constexpr,
    B_LAYOUT: gl.constexpr,
    C_LAYOUT: gl.constexpr,
    B_SHAPE: gl.constexpr,
    TRANS_B: gl.constexpr,
    NUM_BUFFERS: gl.constexpr,
    NUM_WARPS: gl.constexpr,
):
    a_desc = tma.make_tensor_descriptor(
        a_ptr, [M, K], [stride_am, 1], [BLOCK_M, BLOCK_K], A_LAYOUT
    )
    b_desc = tma.make_tensor_descriptor(
        b_ptr,
        [N, K] if TRANS_B else [K, N],
        [stride_bk, 1],
        B_SHAPE,
        B_LAYOUT,
    )
    c_desc = tma.make_tensor_descriptor(
        c_ptr, [M, N], [stride_cm, 1], [BLOCK_M, BLOCK_N], C_LAYOUT
    )

    a_bufs = gl.allocate_shared_memory(
        DTYPE, [NUM_BUFFERS, BLOCK_M, BLOCK_K], A_LAYOUT
    )
    b_bufs = gl.allocate_shared_memory(DTYPE, [NUM_BUFFERS] + B_SHAPE, B_LAYOUT)

    pid_m = gl.program_id(0)
    pid_n = gl.program_id(1)
    off_m = pid_m * BLOCK_M
    off_n = pid_n * BLOCK_N

    mma_layout: gl.constexpr = pick_wgmma_layout(DTYPE, BLOCK_M, BLOCK_N, NUM_WARPS)
    acc = warpgroup_mma_init(
        gl.zeros((BLOCK_M, BLOCK_N), dtype=gl.float32, layout=mma_layout)
    )

    bars = gl.allocate_shared_memory(
        gl.int64, [NUM_BUFFERS, 1], mbarrier.MBarrierLayout()
    )
    for i in gl.static_range(NUM_BUFFERS):
        mbarrier.init(bars.index(i), count=1)
    idx = 0
    phase = 0

    for k in range(0, K, BLOCK_K):
        a = a_bufs.index(idx)
        b = b_bufs.index(idx)
        bar = bars.index(idx)
        mbarrier.expect(bar, a_desc.block_type.nbytes + b_desc.block_type.nbytes)
        tma.async_copy_global_to_shared(a_desc, [off_m, k], bar, a)
        tma.async_copy_global_to_shared(
            b_desc, [off_n, k] if TRANS_B else [k, off_n], bar, b
        )
        mbarrier.wait(bar, phase=phase)

        if TRANS_B:
            b = b.permute((1, 0))
        acc = warpgroup_mma_wait(num_outstanding=0, deps=(acc,))
        acc = warpgroup_mma(a, b, acc, is_async=True)

        idx += 1
        if idx == NUM_BUFFERS:
            idx = 0
            phase ^= 1

    acc = warpgroup_mma_wait(num_outstanding=0, deps=(acc,))
    for i in gl.static_range(NUM_BUFFERS):
        mbarrier.invalidate(bars.index(i))

    c_smem = gl.allocate_shared_memory(DTYPE, [BLOCK_M, BLOCK_N], C_LAYOUT)
    c_smem.store(acc.to(DTYPE))
    fence_async_shared()
    tma.async_copy_shared_to_global(c_desc, [off_m, off_n], c_smem)
    tma.store_wait(pendings=0)

# config = {"BLOCK_K": 32, "BLOCK_M": 256, "BLOCK_N": 64, "arch": "sm_90", "dtype": "bf16", "num_buffers": 2, "num_warps": 8, "trans_b": 1}
# arch = sm_90


// ===== COMPILED SASS (sm_90a) =====

	.target	sm_90a

	.elftype	@"ET_EXEC"


//--------------------- .note.nv.tkinfo           --------------------------
	.section	.note.nv.tkinfo,"",@"SHT_NOTE"
	.sectionflags	@"SHF_NOTE_NV_TKINFO"
	.tkinfo
        /*0018*/ 	.word	0x00000002
        /*0030*/ 	.string	""
        /*0030*/ 	.string	"ptxas"
        /*0030*/ 	.string	"Cuda compilation tools, release 13.0, V13.0.88"
        /*0030*/ 	.string	"Build cuda_13.0.r13.0/compiler.36424714_0"
        /*0030*/ 	.string	"-v  -suppress-debug-info  -lineinfo  -arch sm_90a "



//--------------------- .note.nv.cuinfo           --------------------------
	.section	.note.nv.cuinfo,"",@"SHT_NOTE"
	.sectionflags	@"SHF_NOTE_NV_CUINFO"
        /*0018*/ 	.short	0x0002
        /*001a*/ 	.short	0x005a
        /*001c*/ 	.short	0x0082
	.zero		2


//--------------------- .nv.info                  --------------------------
	.section	.nv.info,"",@"SHT_CUDA_INFO"
	.align	4


	//----- nvinfo : EIATTR_REGCOUNT
	.align		4
        /*0000*/ 	.byte	0x04, 0x2f
        /*0002*/ 	.short	(.L_1 - .L_0)
	.align		4
.L_0:
        /*0004*/ 	.word	index@(gluon_wgmma)
        /*0008*/ 	.word	0x0000005a


	//----- nvinfo : EIATTR_FRAME_SIZE
	.align		4
.L_1:
        /*000c*/ 	.byte	0x04, 0x11
        /*000e*/ 	.short	(.L_3 - .L_2)
	.align		4
.L_2:
        /*0010*/ 	.word	index@(gluon_wgmma)
        /*0014*/ 	.word	0x00000000


	//----- nvinfo : EIATTR_MIN_STACK_SIZE
	.align		4
.L_3:
        /*0018*/ 	.byte	0x04, 0x12
        /*001a*/ 	.short	(.L_5 - .L_4)
	.align		4
.L_4:
        /*001c*/ 	.word	index@(gluon_wgmma)
        /*0020*/ 	.word	0x00000000
.L_5:


//--------------------- .nv.compat                --------------------------
	.section	.nv.compat,"",@"SHT_CUDA_COMPAT_INFO"
	.align	4
        /*0000*/ 	.byte	0x02, 0x09, 0x01, 0x00, 0x02, 0x02, 0x04, 0x00, 0x02, 0x05, 0x05, 0x00, 0x03, 0x07, 0x01, 0x01
        /*0010*/ 	.byte	0x02, 0x03, 0x03, 0x00, 0x02, 0x06, 0x01, 0x00, 0x04, 0x0b, 0x08, 0x00, 0x00, 0x00, 0x00, 0x00
        /*0020*/ 	.byte	0x00, 0x00, 0x00, 0x00


//--------------------- .nv.info.gluon_wgmma      --------------------------
	.section	.nv.info.gluon_wgmma,"",@"SHT_CUDA_INFO"
	.sectionflags	@""
	.align	4


	//----- nvinfo : EIATTR_CUDA_API_VERSION
	.align		4
        /*0000*/ 	.byte	0x04, 0x37
        /*0002*/ 	.short	(.L_7 - .L_6)
.L_6:
        /*0004*/ 	.word	0x00000082


	//----- nvinfo : EIATTR_KPARAM_INFO
	.align		4
.L_7:
        /*0008*/ 	.byte	0x04, 0x17
        /*000a*/ 	.short	(.L_9 - .L_8)
.L_8:
        /*000c*/ 	.word	0x00000000
        /*0010*/ 	.short	0x000a
        /*0012*/ 	.short	0x0048
        /*0014*/ 	.byte	0x00, 0xf4, 0x21, 0x00


	//----- nvinfo : EIATTR_KPARAM_INFO
	.align		4
.L_9:
        /*0018*/ 	.byte	0x04, 0x17
        /*001a*/ 	.short	(.L_11 - .L_10)
.L_10:
        /*001c*/ 	.word	0x00000000
        /*0020*/ 	.short	0x0009
        /*0022*/ 	.short	0x0040
        /*0024*/ 	.byte	0x00, 0xf4, 0x21, 0x00


	//----- nvinfo : EIATTR_KPARAM_INFO
	.align		4
.L_11:
        /*0028*/ 	.byte	0x04, 0x17
        /*002a*/ 	.short	(.L_13 - .L_12)
.L_12:
        /*002c*/ 	.word	0x00000000
        /*0030*/ 	.short	0x0008
        /*0032*/ 	.short	0x0038
        /*0034*/ 	.byte	0x00, 0xf0, 0x21, 0x00


	//----- nvinfo : EIATTR_KPARAM_INFO
	.align		4
.L_13:
        /*0038*/ 	.byte	0x04, 0x17
        /*003a*/ 	.short	(.L_15 - .L_14)
.L_14:
        /*003c*/ 	.word	0x00000000
        /*0040*/ 	.short	0x0007
        /*0042*/ 	.short	0x0030
        /*0044*/ 	.byte	0x00, 0xf0, 0x21, 0x00


	//----- nvinfo : EIATTR_KPARAM_INFO
	.align		4
.L_15:
        /*0048*/ 	.byte	0x04, 0x17
        /*004a*/ 	.short	(.L_17 - .L_16)
.L_16:
        /*004c*/ 	.word	0x00000000
        /*0050*/ 	.short	0x0006
        /*0052*/ 	.short	0x0028
        /*0054*/ 	.byte	0x00, 0xf0, 0x21, 0x00


	//----- nvinfo : EIATTR_KPARAM_INFO
	.align		4
.L_17:
        /*0058*/ 	.byte	0x04, 0x17
        /*005a*/ 	.short	(.L_19 - .L_18)
.L_18:
        /*005c*/ 	.word	0x00000000
        /*0060*/ 	.short	0x0005
        /*0062*/ 	.short	0x0020
        /*0064*/ 	.byte	0x00, 0xf0, 0x11, 0x00


	//----- nvinfo : EIATTR_KPARAM_INFO
	.align		4
.L_19:
        /*0068*/ 	.byte	0x04, 0x17
        /*006a*/ 	.short	(.L_21 - .L_20)
.L_20:
        /*006c*/ 	.word	0x00000000
        /*0070*/ 	.short	0x0004
        /*0072*/ 	.short	0x001c
        /*0074*/ 	.byte	0x00, 0xf0, 0x11, 0x00


	//----- nvinfo : EIATTR_KPARAM_INFO
	.align		4
.L_21:
        /*0078*/ 	.byte	0x04, 0x17
        /*007a*/ 	.short	(.L_23 - .L_22)
.L_22:
        /*007c*/ 	.word	0x00000000
        /*0080*/ 	.short	0x0003
        /*0082*/ 	.short	0x0018
        /*0084*/ 	.byte	0x00, 0xf0, 0x11, 0x00


	//----- nvinfo : EIATTR_KPARAM_INFO
	.align		4
.L_23:
        /*0088*/ 	.byte	0x04, 0x17
        /*008a*/ 	.short	(.L_25 - .L_24)
.L_24:
        /*008c*/ 	.word	0x00000000
        /*0090*/ 	.short	0x0002
        /*0092*/ 	.short	0x0010
        /*0094*/ 	.byte	0x00, 0xf4, 0x21, 0x00


	//----- nvinfo : EIATTR_KPARAM_INFO
	.align		4
.L_25:
        /*0098*/ 	.byte	0x04, 0x17
        /*009a*/ 	.short	(.L_27 - .L_26)
.L_26:
        /*009c*/ 	.word	0x00000000
        /*00a0*/ 	.short	0x0001
        /*00a2*/ 	.short	0x0008
        /*00a4*/ 	.byte	0x00, 0xf4, 0x21, 0x00


	//----- nvinfo : EIATTR_KPARAM_INFO
	.align		4
.L_27:
        /*00a8*/ 	.byte	0x04, 0x17
        /*00aa*/ 	.short	(.L_29 - .L_28)
.L_28:
        /*00ac*/ 	.word	0x00000000
        /*00b0*/ 	.short	0x0000
        /*00b2*/ 	.short	0x0000
        /*00b4*/ 	.byte	0x00, 0xf4, 0x21, 0x00


	//----- nvinfo : EIATTR_SPARSE_MMA_MASK
	.align		4
.L_29:
        /*00b8*/ 	.byte	0x03, 0x50
        /*00ba*/ 	.short	0x0000


	//----- nvinfo : EIATTR_MAXREG_COUNT
	.align		4
        /*00bc*/ 	.byte	0x03, 0x1b
        /*00be*/ 	.short	0x00ff


	//----- nvinfo : EIATTR_NUM_BARRIERS
	.align		4
        /*00c0*/ 	.byte	0x02, 0x4c
        /*00c2*/ 	.byte	0x01
	.zero		1


	//----- nvinfo : EIATTR_MERCURY_ISA_VERSION
	.align		4
        /*00c4*/ 	.byte	0x03, 0x5f
        /*00c6*/ 	.short	0x0101


	//----- nvinfo : EIATTR_INT_WARP_WIDE_INSTR_OFFSETS
	.align		4
        /*00c8*/ 	.byte	0x04, 0x31
        /*00ca*/ 	.short	(.L_31 - .L_30)


	//   ....[0]....
.L_30:
        /*00cc*/ 	.word	0x00001440


	//   ....[1]....
        /*00d0*/ 	.word	0x00001460


	//   ....[2]....
        /*00d4*/ 	.word	0x00001510


	//   ....[3]....
        /*00d8*/ 	.word	0x000018c0


	//   ....[4]....
        /*00dc*/ 	.word	0x000018d0


	//   ....[5]....
        /*00e0*/ 	.word	0x00001940


	//   ....[6]....
        /*00e4*/ 	.word	0x00001950


	//   ....[7]....
        /*00e8*/ 	.word	0x00001df0


	//   ....[8]....
        /*00ec*/ 	.word	0x00001e10


	//----- nvinfo : EIATTR_COOP_GROUP_MASK_REGIDS
	.align		4
.L_31:
        /*00f0*/ 	.byte	0x04, 0x29
        /*00f2*/ 	.short	(.L_33 - .L_32)


	//   ....[0]....
.L_32:
        /*00f4*/ 	.word	0xffffffff


	//   ....[1]....
        /*00f8*/ 	.word	0xffffffff


	//   ....[2]....
        /*00fc*/ 	.word	0xffffffff


	//----- nvinfo : EIATTR_COOP_GROUP_INSTR_OFFSETS
	.align		4
.L_33:
        /*0100*/ 	.byte	0x04, 0x28
        /*0102*/ 	.short	(.L_35 - .L_34)


	//   ....[0]....
.L_34:
        /*0104*/ 	.word	0x00000150


	//   ....[1]....
        /*0108*/ 	.word	0x00000700


	//   ....[2]....
        /*010c*/ 	.word	0x00000cf0


	//----- nvinfo : EIATTR_MBARRIER_INSTR_OFFSETS
	.align		4
.L_35:
        /*0110*/ 	.byte	0x04, 0x39
        /*0112*/ 	.short	(.L_37 - .L_36)


	//   ....[0]....
.L_36:
        /*0114*/ 	.word	0x00001590
        /*0118*/ 	.word	0x000000ff
        /*011c*/ 	.word	0x0000a000
        /*0120*/ 	.short	0x0100
        /*0122*/ 	.byte	0x14
	.zero		1


	//   ....[1]....
        /*0124*/ 	.word	0x000015b0
        /*0128*/ 	.word	0x000000ff
        /*012c*/ 	.word	0x0000a008
        /*0130*/ 	.short	0x0100
        /*0132*/ 	.byte	0x14
	.zero		1


	//   ....[2]....
        /*0134*/ 	.word	0x00001a00
        /*0138*/ 	.word	0x000000ff
        /*013c*/ 	.word	0x0000a000
        /*0140*/ 	.short	0x010a
        /*0142*/ 	.byte	0x12
	.zero		1


	//   ....[3]....
        /*0144*/ 	.word	0x00001d50
        /*0148*/ 	.word	0x000000ff
        /*014c*/ 	.word	0x0000a000
        /*0150*/ 	.short	0x0108
        /*0152*/ 	.byte	0x14
	.zero		1


	//   ....[4]....
        /*0154*/ 	.word	0x00001eb0
        /*0158*/ 	.word	0x000000ff
        /*015c*/ 	.word	0x0000a008
        /*0160*/ 	.short	0x0108
        /*0162*/ 	.byte	0x14
	.zero		1


	//   ....[5]....
        /*0164*/ 	.word	0x000020e0
        /*0168*/ 	.word	0x000000ff
        /*016c*/ 	.word	0x0000a000
        /*0170*/ 	.short	0x010a
        /*0172*/ 	.byte	0x12
	.zero		1


	//----- nvinfo : EIATTR_NUM_MBARRIERS
	.align		4
.L_37:
        /*0174*/ 	.byte	0x03, 0x38
        /*0176*/ 	.short	0x0002


	//----- nvinfo : EIATTR_EXIT_INSTR_OFFSETS
	.align		4
        /*0178*/ 	.byte	0x04, 0x1c
        /*017a*/ 	.short	(.L_39 - .L_38)


	//   ....[0]....
.L_38:
        /*017c*/ 	.word	0x000020d0


	//----- nvinfo : EIATTR_REQNTID
	.align		4
.L_39:
        /*0180*/ 	.byte	0x04, 0x10
        /*0182*/ 	.short	(.L_41 - .L_40)
.L_40:
        /*0184*/ 	.word	0x00000100
        /*0188*/ 	.word	0x00000001
        /*018c*/ 	.word	0x00000001


	//----- nvinfo : EIATTR_CRS_STACK_SIZE
	.align		4
.L_41:
        /*0190*/ 	.byte	0x04, 0x1e
        /*0192*/ 	.short	(.L_43 - .L_42)
.L_42:
        /*0194*/ 	.word	0x00000000


	//----- nvinfo : EIATTR_CBANK_PARAM_SIZE
	.align		4
.L_43:
        /*0198*/ 	.byte	0x03, 0x19
        /*019a*/ 	.short	0x0050


	//----- nvinfo : EIATTR_PARAM_CBANK
	.align		4
        /*019c*/ 	.byte	0x04, 0x0a
        /*019e*/ 	.short	(.L_45 - .L_44)
	.align		4
.L_44:
        /*01a0*/ 	.word	index@(.nv.constant0.gluon_wgmma)
        /*01a4*/ 	.short	0x0210
        /*01a6*/ 	.short	0x0050


	//----- nvinfo : EIATTR_SW_WAR
	.align		4
.L_45:
        /*01a8*/ 	.byte	0x04, 0x36
        /*01aa*/ 	.short	(.L_47 - .L_46)
.L_46:
        /*01ac*/ 	.word	0x00000008
.L_47:


//--------------------- .nv.callgraph             --------------------------
	.section	.nv.callgraph,"",@"SHT_CUDA_CALLGRAPH"
	.align	4
	.sectionentsize	8
	.align		4
        /*0000*/ 	.word	0x00000000
	.align		4
        /*0004*/ 	.word	0xffffffff
	.align		4
        /*0008*/ 	.word	0x00000000
	.align		4
        /*000c*/ 	.word	0xfffffffe
	.align		4
        /*0010*/ 	.word	0x00000000
	.align		4
        /*0014*/ 	.word	0xfffffffd
	.align		4
        /*0018*/ 	.word	0x00000000
	.align		4
        /*001c*/ 	.word	0xfffffffc


//--------------------- .text.gluon_wgmma         --------------------------
	.section	.text.gluon_wgmma,"ax",@progbits
	.align	128
        .global         gluon_wgmma
        .type           gluon_wgmma,@function
        .size           gluon_wgmma,(.L_x_52 - gluon_wgmma)
        .other          gluon_wgmma,@"STO_CUDA_ENTRY STV_DEFAULT"
gluon_wgmma:
.text.gluon_wgmma:
[----:B------:R-:W-:Y:S01]  /*0000*/  LDC R1, c[0x0][0x28] ;  /* 0x00000a00ff017b82 */ /* 0x000fe20000000800 */
[----:B------:R-:W1:Y:S07]  /*0010*/  S2R R0, SR_TID.X ;  /* 0x0000000000007919 */ /* 0x000e6e0000002100 */
[----:B------:R-:W2:Y:S01]  /*0020*/  S2UR UR4, SR_CgaCtaId ;  /* 0x00000000000479c3 */ /* 0x000ea20000008800 */
[----:B------:R-:W-:Y:S01]  /*0030*/  UMOV UR20, 0x400 ;  /* 0x0000040000147882 */ /* 0x000fe20000000000 */
[----:B------:R-:W-:Y:S01]  /*0040*/  ULDC UR6, c[0x0][0xc] ;  /* 0x0000030000067ab9 */ /* 0x000fe20000000800 */
[----:B------:R-:W-:Y:S01]  /*0050*/  ULDC.64 UR32, c[0x0][0x250] ;  /* 0x0000940000207ab9 */ /* 0x000fe20000000a00 */
[----:B------:R-:W-:Y:S04]  /*0060*/  BSSY B0, `(.L_x_0) ;  /* 0x000001f000007945 */ /* 0x000fe80003800000 */
[----:B------:R-:W3:Y:S08]  /*0070*/  LDC R3, c[0x0][0x228] ;  /* 0x00008a00ff037b82 */ /* 0x000ef00000000800 */
[----:B------:R-:W4:Y:S08]  /*0080*/  LDC R10, c[0x0][0x230] ;  /* 0x00008c00ff0a7b82 */ /* 0x000f300000000800 */
[----:B------:R-:W-:Y:S01]  /*0090*/  S2UR UR34, SR_CTAID.Y ;  /* 0x00000000002279c3 */ /* 0x000fe20000002600 */
[----:B--2---:R-:W-:-:S03]  /*00a0*/  ULEA UR20, UR4, UR20, 0x18 ;  /* 0x0000001404147291 */ /* 0x004fc6000f8ec03f */
[----:B------:R-:W-:Y:S01]  /*00b0*/  ULDC UR4, c[0x0][0x10] ;  /* 0x0000040000047ab9 */ /* 0x000fe20000000800 */
[----:B-1----:R-:W-:-:S03]  /*00c0*/  LOP3.LUT R2, R0, 0xff, RZ, 0xc0, !PT ;  /* 0x000000ff00027812 */ /* 0x002fc600078ec0ff */
[----:B------:R-:W1:Y:S01]  /*00d0*/  S2UR UR5, SR_CTAID.Z ;  /* 0x00000000000579c3 */ /* 0x000e620000002700 */
[----:B---3--:R-:W-:Y:S01]  /*00e0*/  VIADD R3, R3, 0xffffffff ;  /* 0xffffffff03037836 */ /* 0x008fe20000000000 */
[C---:B------:R-:W-:Y:S02]  /*00f0*/  ISETP.GE.U32.AND P0, PT, R2.reuse, 0x20, PT ;  /* 0x000000200200780c */ /* 0x040fe40003f06070 */
[C---:B------:R-:W-:Y:S02]  /*0100*/  ISETP.NE.U32.AND P2, PT, R2.reuse, RZ, PT ;  /* 0x000000ff0200720c */ /* 0x040fe40003f45070 */
[----:B------:R-:W-:Y:S02]  /*0110*/  LEA R11, R2, UR20, 0x2 ;  /* 0x00000014020b7c11 */ /* 0x000fe4000f8e10ff */
[----:B------:R-:W2:Y:S01]  /*0120*/  S2UR UR23, SR_CTAID.X ;  /* 0x00000000001779c3 */ /* 0x000ea20000002500 */
[----:B----4-:R-:W-:-:S06]  /*0130*/  VIADD R8, R10, 0xffffffff ;  /* 0xffffffff0a087836 */ /* 0x010fcc0000000000 */
[----:B------:R3:W-:Y:S01]  /*0140*/  @!P0 STS [R11], RZ ;  /* 0x000000ff0b008388 */ /* 0x0007e20000000800 */
[----:B------:R-:W-:-:S03]  /*0150*/  NOP ;  /* 0x0000000000007918 */ /* 0x000fc60000000000 */
[----:B------:R3:W-:Y:S01]  /*0160*/  @!P2 STS [UR20+0x24], R3 ;  /* 0x00002403ff00a988 */ /* 0x0007e20008000814 */
[----:B-1----:R-:W-:-:S03]  /*0170*/  UIMAD UR4, UR5, UR4, UR34 ;  /* 0x00000004050472a4 */ /* 0x002fc6000f8e0222 */
[----:B------:R3:W-:Y:S01]  /*0180*/  @!P2 STS [UR20+0x20], R8 ;  /* 0x00002008ff00a988 */ /* 0x0007e20008000814 */
[----:B--2---:R-:W-:-:S04]  /*0190*/  UIMAD UR4, UR4, UR6, UR23 ;  /* 0x00000006040472a4 */ /* 0x004fc8000f8e0217 */
[----:B------:R-:W-:-:S03]  /*01a0*/  UIMAD UR5, UR4, 0x180, URZ ;  /* 0x00000180040578a4 */ /* 0x000fc6000f8e023f */
[----:B------:R-:W-:Y:S01]  /*01b0*/  UMOV UR4, URZ ;  /* 0x0000003f00047c82 */ /* 0x000fe20008000000 */
[----:B------:R-:W-:-:S04]  /*01c0*/  UIADD3 UR28, UP0, UR5, UR32, URZ ;  /* 0x00000020051c7290 */ /* 0x000fc8000ff1e03f */
[----:B------:R-:W-:Y:S01]  /*01d0*/  ULEA.HI.X.SX32 UR29, UR5, UR33, 0x1, UP0 ;  /* 0x00000021051d7291 */ /* 0x000fe200080f0e3f */
[----:B---3--:R-:W-:Y:S11]  /*01e0*/  @P2 BRA `(.L_x_1) ;  /* 0x0000000000182947 */ /* 0x008ff60003800000 */
[----:B------:R-:W1:Y:S01]  /*01f0*/  LDS R4, [UR20+0x8] ;  /* 0x00000814ff047984 */ /* 0x000e620008000800 */
[----:B------:R-:W2:Y:S01]  /*0200*/  LDC.64 R6, c[0x0][0x210] ;  /* 0x00008400ff067b82 */ /* 0x000ea20000000a00 */
[----:B------:R-:W-:Y:S02]  /*0210*/  IMAD.MOV.U32 R5, RZ, RZ, 0x70 ;  /* 0x00000070ff057424 */ /* 0x000fe400078e00ff */
[----:B--2---:R2:W-:Y:S03]  /*0220*/  STS.64 [UR20], R6 ;  /* 0x00000006ff007988 */ /* 0x0045e60008000a14 */
[----:B-1----:R-:W-:-:S05]  /*0230*/  LOP3.LUT R4, R4, 0x10, R5, 0xd8, !PT ;  /* 0x0000001004047812 */ /* 0x002fca00078ed805 */
[----:B------:R2:W-:Y:S02]  /*0240*/  STS [UR20+0x8], R4 ;  /* 0x00000804ff007988 */ /* 0x0005e40008000814 */
.L_x_1:
[----:B------:R-:W-:Y:S05]  /*0250*/  BSYNC B0 ;  /* 0x0000000000007941 */ /* 0x000fea0003800000 */
.L_x_0:
[----:B------:R-:W-:Y:S04]  /*0260*/  BSSY B0, `(.L_x_2) ;  /* 0x000000a000007945 */ /* 0x000fe80003800000 */
[----:B------:R-:W-:Y:S05]  /*0270*/  @P2 BRA `(.L_x_3) ;  /* 0x0000000000202947 */ /* 0x000fea0003800000 */
[----:B--2---:R-:W1:Y:S01]  /*0280*/  LDS R4, [UR20+0x34] ;  /* 0x00003414ff047984 */ /* 0x004e620008000800 */
[----:B------:R-:W-:Y:S02]  /*0290*/  IMAD.MOV.U32 R5, RZ, RZ, 0x1f000000 ;  /* 0x1f000000ff057424 */ /* 0x000fe400078e00ff */
[----:B------:R-:W-:Y:S01]  /*02a0*/  @!P2 IMAD.MOV.U32 R6, RZ, RZ, 0xff ;  /* 0x000000ffff06a424 */ /* 0x000fe200078e00ff */
[----:B------:R-:W2:Y:S02]  /*02b0*/  @!P2 LDS R7, [UR20+0x38] ;  /* 0x00003814ff07a984 */ /* 0x000ea40008000800 */
[----:B-1----:R-:W-:Y:S02]  /*02c0*/  LOP3.LUT R4, R4, 0xff000000, R5, 0xb8, !PT ;  /* 0xff00000004047812 */ /* 0x002fe400078eb805 */
[----:B--2---:R-:W-:-:S03]  /*02d0*/  @!P2 LOP3.LUT R5, R7, 0xff, R6, 0xb8, !PT ;  /* 0x000000ff0705a812 */ /* 0x004fc600078eb806 */
[----:B------:R1:W-:Y:S04]  /*02e0*/  STS [UR20+0x34], R4 ;  /* 0x00003404ff007988 */ /* 0x0003e80008000814 */
[----:B------:R1:W-:Y:S02]  /*02f0*/  @!P2 STS [UR20+0x38], R5 ;  /* 0x00003805ff00a988 */ /* 0x0003e40008000814 */
.L_x_3:
[----:B------:R-:W-:Y:S05]  /*0300*/  BSYNC B0 ;  /* 0x0000000000007941 */ /* 0x000fea0003800000 */
.L_x_2:
[----:B------:R-:W-:Y:S04]  /*0310*/  BSSY B0, `(.L_x_4) ;  /* 0x000000e000007945 */ /* 0x000fe80003800000 */
[----:B------:R-:W-:Y:S05]  /*0320*/  @P2 BRA `(.L_x_5) ;  /* 0x0000000000302947 */ /* 0x000fea0003800000 */
[----:B-1----:R-:W1:Y:S01]  /*0330*/  LDS R5, [UR20+0x34] ;  /* 0x00003414ff057984 */ /* 0x002e620008000800 */
[----:B--2---:R-:W2:Y:S03]  /*0340*/  LDC.64 R6, c[0x0][0x238] ;  /* 0x00008e00ff067b82 */ /* 0x004ea60000000a00 */
[----:B------:R-:W3:Y:S01]  /*0350*/  LDS R4, [UR20+0x1c] ;  /* 0x00001c14ff047984 */ /* 0x000ee20008000800 */
[C---:B--2---:R-:W-:Y:S01]  /*0360*/  SHF.L.U64.HI R7, R6.reuse, 0x1, R7 ;  /* 0x0000000106077819 */ /* 0x044fe20000010207 */
[----:B------:R-:W-:-:S03]  /*0370*/  IMAD.SHL.U32 R6, R6, 0x2, RZ ;  /* 0x0000000206067824 */ /* 0x000fc600078e00ff */
[--C-:B------:R-:W-:Y:S02]  /*0380*/  SHF.R.U32.HI R9, RZ, 0x4, R7.reuse ;  /* 0x00000004ff097819 */ /* 0x100fe40000011607 */
[----:B------:R-:W-:-:S05]  /*0390*/  SHF.R.U64 R6, R6, 0x4, R7 ;  /* 0x0000000406067819 */ /* 0x000fca0000001207 */
[----:B------:R4:W-:Y:S01]  /*03a0*/  STS [UR20+0xc], R6 ;  /* 0x00000c06ff007988 */ /* 0x0009e20008000814 */
[----:B-1----:R-:W-:Y:S02]  /*03b0*/  LOP3.LUT R5, R5, 0x7, RZ, 0xb8, !PT ;  /* 0x0000000705057812 */ /* 0x002fe400078eb8ff */
[----:B---3--:R-:W-:-:S03]  /*03c0*/  LOP3.LUT R4, R4, 0xf, R9, 0xb8, !PT ;  /* 0x0000000f04047812 */ /* 0x008fc600078eb809 */
[----:B------:R4:W-:Y:S04]  /*03d0*/  STS [UR20+0x34], R5 ;  /* 0x00003405ff007988 */ /* 0x0009e80008000814 */
[----:B------:R4:W-:Y:S02]  /*03e0*/  STS [UR20+0x1c], R4 ;  /* 0x00001c04ff007988 */ /* 0x0009e40008000814 */
.L_x_5:
[----:B------:R-:W-:Y:S05]  /*03f0*/  BSYNC B0 ;  /* 0x0000000000007941 */ /* 0x000fea0003800000 */
.L_x_4:
[----:B------:R-:W-:Y:S04]  /*0400*/  BSSY B1, `(.L_x_6) ;  /* 0x000001a000017945 */ /* 0x000fe80003800000 */
[----:B------:R-:W-:Y:S04]  /*0410*/  BSSY B0, `(.L_x_7) ;  /* 0x0000015000007945 */ /* 0x000fe80003800000 */
[----:B------:R-:W-:Y:S05]  /*0420*/  @P2 BRA `(.L_x_8) ;  /* 0x0000000000202947 */ /* 0x000fea0003800000 */
[----:B-12-4-:R-:W1:Y:S02]  /*0430*/  LDS R4, [UR20+0x34] ;  /* 0x00003414ff047984 */ /* 0x016e640008000800 */
[----:B-1----:R-:W-:-:S05]  /*0440*/  LOP3.LUT R4, R4, 0x38, RZ, 0xb8, !PT ;  /* 0x0000003804047812 */ /* 0x002fca00078eb8ff */
[----:B------:R1:W-:Y:S01]  /*0450*/  STS [UR20+0x34], R4 ;  /* 0x00003404ff007988 */ /* 0x0003e20008000814 */
[----:B------:R-:W-:Y:S05]  /*0460*/  @P2 BRA `(.L_x_9) ;  /* 0x0000000000202947 */ /* 0x000fea0003800000 */
[----:B-1----:R-:W1:Y:S01]  /*0470*/  LDS R4, [UR20+0x8] ;  /* 0x00000814ff047984 */ /* 0x002e620008000800 */
[----:B------:R-:W-:-:S05]  /*0480*/  IMAD.MOV.U32 R5, RZ, RZ, 0x780 ;  /* 0x00000780ff057424 */ /* 0x000fca00078e00ff */
[----:B-1----:R-:W-:-:S05]  /*0490*/  LOP3.LUT R4, R4, 0x500, R5, 0xd8, !PT ;  /* 0x0000050004047812 */ /* 0x002fca00078ed805 */
[----:B------:R3:W-:Y:S02]  /*04a0*/  STS [UR20+0x8], R4 ;  /* 0x00000804ff007988 */ /* 0x0007e40008000814 */
.L_x_8:
[----:B------:R-:W-:Y:S05]  /*04b0*/  @P2 BRA `(.L_x_10) ;  /* 0x0000000000282947 */ /* 0x000fea0003800000 */
[----:B-1234-:R-:W1:Y:S02]  /*04c0*/  LDS R4, [UR20+0x8] ;  /* 0x00000814ff047984 */ /* 0x01ee640008000800 */
[----:B-1----:R-:W-:-:S05]  /*04d0*/  LOP3.LUT R4, R4, 0x1800, RZ, 0xb8, !PT ;  /* 0x0000180004047812 */ /* 0x002fca00078eb8ff */
[----:B------:R2:W-:Y:S02]  /*04e0*/  STS [UR20+0x8], R4 ;  /* 0x00000804ff007988 */ /* 0x0005e40008000814 */
.L_x_9:
[----:B------:R-:W-:Y:S05]  /*04f0*/  @P2 BREAK B0 ;  /* 0x0000000000002942 */ /* 0x000fea0003800000 */
[----:B------:R-:W-:Y:S05]  /*0500*/  @P2 BRA `(.L_x_11) ;  /* 0x0000000000242947 */ /* 0x000fea0003800000 */
[----:B------:R-:W3:Y:S01]  /*0510*/  LDS R5, [UR20+0x8] ;  /* 0x00000814ff057984 */ /* 0x000ee20008000800 */
[----:B-12---:R-:W-:-:S05]  /*0520*/  IMAD.MOV.U32 R4, RZ, RZ, 0x6000 ;  /* 0x00006000ff047424 */ /* 0x006fca00078e00ff */
[----:B---3--:R-:W-:-:S04]  /*0530*/  LOP3.LUT R4, R5, 0x4000, R4, 0xd8, !PT ;  /* 0x0000400005047812 */ /* 0x008fc800078ed804 */
[----:B------:R-:W-:-:S05]  /*0540*/  LOP3.LUT R4, R4, 0x400000, RZ, 0xb8, !PT ;  /* 0x0040000004047812 */ /* 0x000fca00078eb8ff */
[----:B------:R5:W-:Y:S02]  /*0550*/  STS [UR20+0x8], R4 ;  /* 0x00000804ff007988 */ /* 0x000be40008000814 */
.L_x_10:
[----:B------:R-:W-:Y:S05]  /*0560*/  BSYNC B0 ;  /* 0x0000000000007941 */ /* 0x000fea0003800000 */
.L_x_7:
[----:B-12345:R-:W1:Y:S02]  /*0570*/  @!P2 LDS R4, [UR20+0x8] ;  /* 0x00000814ff04a984 */ /* 0x03ee640008000800 */
[----:B-1----:R-:W-:-:S05]  /*0580*/  @!P2 LOP3.LUT R4, R4, 0x8000, RZ, 0xb8, !PT ;  /* 0x000080000404a812 */ /* 0x002fca00078eb8ff */
[----:B------:R3:W-:Y:S02]  /*0590*/  @!P2 STS [UR20+0x8], R4 ;  /* 0x00000804ff00a988 */ /* 0x0007e40008000814 */
.L_x_11:
[----:B------:R-:W-:Y:S05]  /*05a0*/  BSYNC B1 ;  /* 0x0000000000017941 */ /* 0x000fea0003800000 */
.L_x_6:
[----:B------:R-:W-:Y:S05]  /*05b0*/  WARPSYNC.ALL ;  /* 0x0000000000007948 */ /* 0x000fea0003800000 */
[----:B------:R-:W-:Y:S05]  /*05c0*/  @P0 BRA `(.L_x_12) ;  /* 0x0000000000280947 */ /* 0x000fea0003800000 */
[----:B-123--:R-:W1:Y:S01]  /*05d0*/  S2R R4, SR_LANEID ;  /* 0x0000000000047919 */ /* 0x00ee620000000000 */
[----:B------:R-:W-:Y:S05]  /*05e0*/  WARPSYNC.ALL ;  /* 0x0000000000007948 */ /* 0x000fea0003800000 */
[----:B-1----:R-:W-:-:S05]  /*05f0*/  IMAD.SHL.U32 R6, R4, 0x4, RZ ;  /* 0x0000000404067824 */ /* 0x002fca00078e00ff */
[----:B------:R-:W1:Y:S01]  /*0600*/  LDS R7, [R6+UR20] ;  /* 0x0000001406077984 */ /* 0x000e620008000800 */
[----:B------:R-:W-:-:S05]  /*0610*/  IADD3 R4, P1, R6, UR28, RZ ;  /* 0x0000001c06047c10 */ /* 0x000fca000ff3e0ff */
[----:B------:R-:W-:-:S05]  /*0620*/  IMAD.X R5, RZ, RZ, UR29, P1 ;  /* 0x0000001dff057e24 */ /* 0x000fca00088e06ff */
[----:B-1----:R4:W5:Y:S01]  /*0630*/  ATOMG.E.EXCH.STRONG.GPU PT, RZ, [R4], R7 ;  /* 0x0000000704ff73a8 */ /* 0x00296200041ee100 */
[----:B------:R-:W-:-:S04]  /*0640*/  DEPBAR {5,4,3,2,1,0} ;  /* 0x0000003f0000791a */ /* 0x000fc80000000000 */
[----:B------:R4:W-:Y:S01]  /*0650*/  UTMACCTL.IV [UR28] ;  /* 0x000000001c0079b9 */ /* 0x0009e20008000000 */
[----:B------:R-:W-:Y:S01]  /*0660*/  NOP ;  /* 0x0000000000007918 */ /* 0x000fe20000000000 */
.L_x_12:
[----:B------:R-:W-:Y:S05]  /*0670*/  @P0 BRA `(.L_x_13) ;  /* 0x00000000000c0947 */ /* 0x000fea0003800000 */
[----:B------:R0:W-:Y:S01]  /*0680*/  UTMACMDFLUSH ;  /* 0x00000000000079b7 */ /* 0x0001e20000000000 */
[----:B------:R-:W-:Y:S05]  /*0690*/  @P0 BRA `(.L_x_13) ;  /* 0x0000000000040947 */ /* 0x000fea0003800000 */
[----:B------:R-:W-:-:S04]  /*06a0*/  DEPBAR.LE SB0, 0x0 ;  /* 0x000080000000791a */ /* 0x000fc80000000000 */
.L_x_13:
[----:B------:R-:W-:Y:S05]  /*06b0*/  WARPSYNC.ALL ;  /* 0x0000000000007948 */ /* 0x000fea0003800000 */
[----:B-----5:R-:W-:Y:S06]  /*06c0*/  BAR.SYNC.DEFER_BLOCKING 0x0 ;  /* 0x0000000000007b1d */ /* 0x020fec0000010000 */
[----:B------:R-:W-:Y:S02]  /*06d0*/  BSSY B1, `(.L_x_14) ;  /* 0x000000b000017945 */ /* 0x000fe40003800000 */
[----:B------:R-:W-:Y:S06]  /*06e0*/  BAR.SYNC.DEFER_BLOCKING 0x0 ;  /* 0x0000000000007b1d */ /* 0x000fec0000010000 */
[----:B------:R5:W-:Y:S01]  /*06f0*/  @!P0 STS [R11], RZ ;  /* 0x000000ff0b008388 */ /* 0x000be20000000800 */
[----:B------:R-:W-:Y:S01]  /*0700*/  NOP ;  /* 0x0000000000007918 */ /* 0x000fe20000000000 */
[----:B------:R-:W-:Y:S05]  /*0710*/  @P2 BRA `(.L_x_15) ;  /* 0x0000000000182947 */ /* 0x000fea0003800000 */
[----:B-1234-:R-:W1:Y:S01]  /*0720*/  LDS R4, [UR20+0x8] ;  /* 0x00000814ff047984 */ /* 0x01ee620008000800 */
[----:B------:R-:W2:Y:S01]  /*0730*/  LDC.64 R6, c[0x0][0x218] ;  /* 0x00008600ff067b82 */ /* 0x000ea20000000a00 */
[----:B------:R-:W-:Y:S02]  /*0740*/  IMAD.MOV.U32 R5, RZ, RZ, 0x70 ;  /* 0x00000070ff057424 */ /* 0x000fe400078e00ff */
[----:B--2---:R2:W-:Y:S03]  /*0750*/  STS.64 [UR20], R6 ;  /* 0x00000006ff007988 */ /* 0x0045e60008000a14 */
[----:B-1----:R-:W-:-:S05]  /*0760*/  LOP3.LUT R4, R4, 0x10, R5, 0xd8, !PT ;  /* 0x0000001004047812 */ /* 0x002fca00078ed805 */
[----:B------:R2:W-:Y:S02]  /*0770*/  STS [UR20+0x8], R4 ;  /* 0x00000804ff007988 */ /* 0x0005e40008000814 */
.L_x_15:
[----:B----4-:R-:W-:Y:S05]  /*0780*/  BSYNC B1 ;  /* 0x0000000000017941 */ /* 0x010fea0003800000 */
.L_x_14:
[----:B------:R-:W-:Y:S04]  /*0790*/  BSSY B2, `(.L_x_16) ;  /* 0x000000f000027945 */ /* 0x000fe80003800000 */
[----:B------:R-:W-:Y:S04]  /*07a0*/  BSSY B1, `(.L_x_17) ;  /* 0x000000c000017945 */ /* 0x000fe80003800000 */
[----:B------:R-:W-:Y:S05]  /*07b0*/  @P2 BRA `(.L_x_18) ;  /* 0x0000000000282947 */ /* 0x000fea0003800000 */
[----:B-123--:R-:W1:Y:S01]  /*07c0*/  LDS R4, [UR20+0x34] ;  /* 0x00003414ff047984 */ /* 0x00ee620008000800 */
[----:B------:R-:W-:Y:S01]  /*07d0*/  IMAD.MOV.U32 R5, RZ, RZ, 0x1f000000 ;  /* 0x1f000000ff057424 */ /* 0x000fe200078e00ff */
[----:B------:R-:W-:Y:S05]  /*07e0*/  @P2 BREAK B1 ;  /* 0x0000000000012942 */ /* 0x000fea0003800000 */
[----:B-1----:R-:W-:-:S05]  /*07f0*/  LOP3.LUT R4, R4, 0xff000000, R5, 0xb8, !PT ;  /* 0xff00000004047812 */ /* 0x002fca00078eb805 */
[----:B------:R1:W-:Y:S01]  /*0800*/  STS [UR20+0x34], R4 ;  /* 0x00003404ff007988 */ /* 0x0003e20008000814 */
[----:B------:R-:W-:Y:S05]  /*0810*/  @P2 BRA `(.L_x_19) ;  /* 0x0000000000182947 */ /* 0x000fea0003800000 */
[----:B------:R-:W2:Y:S01]  /*0820*/  LDS R5, [UR20+0x38] ;  /* 0x00003814ff057984 */ /* 0x000ea20008000800 */
[----:B-1----:R-:W-:-:S05]  /*0830*/  IMAD.MOV.U32 R4, RZ, RZ, 0x3f ;  /* 0x0000003fff047424 */ /* 0x002fca00078e00ff */
[----:B--2---:R-:W-:-:S05]  /*0840*/  LOP3.LUT R4, R5, 0xff, R4, 0xb8, !PT ;  /* 0x000000ff05047812 */ /* 0x004fca00078eb804 */
[----:B------:R4:W-:Y:S02]  /*0850*/  STS [UR20+0x38], R4 ;  /* 0x00003804ff007988 */ /* 0x0009e40008000814 */
.L_x_18:
[----:B------:R-:W-:Y:S05]  /*0860*/  BSYNC B1 ;  /* 0x0000000000017941 */ /* 0x000fea0003800000 */
.L_x_17:
[----:B------:R1:W-:Y:S02]  /*0870*/  @!P2 STS [UR20+0x20], R8 ;  /* 0x00002008ff00a988 */ /* 0x0003e40008000814 */
.L_x_19:
[----:B------:R-:W-:Y:S05]  /*0880*/  BSYNC B2 ;  /* 0x0000000000027941 */ /* 0x000fea0003800000 */
.L_x_16:
[----:B------:R-:W-:Y:S05]  /*0890*/  WARPSYNC.ALL ;  /* 0x0000000000007948 */ /* 0x000fea0003800000 */
[----:B--2---:R-:W2:Y:S01]  /*08a0*/  LDC R6, c[0x0][0x22c] ;  /* 0x00008b00ff067b82 */ /* 0x004ea20000000800 */
[----:B------:R-:W-:Y:S01]  /*08b0*/  BSSY B2, `(.L_x_20) ;  /* 0x0000010000027945 */ /* 0x000fe20003800000 */
[----:B--2---:R-:W-:-:S05]  /*08c0*/  VIADD R6, R6, 0xffffffff ;  /* 0xffffffff06067836 */ /* 0x004fca0000000000 */
[----:B------:R2:W-:Y:S01]  /*08d0*/  @!P2 STS [UR20+0x24], R6 ;  /* 0x00002406ff00a988 */ /* 0x0005e20008000814 */
[----:B------:R-:W-:Y:S05]  /*08e0*/  @P2 BRA `(.L_x_21) ;  /* 0x0000000000302947 */ /* 0x000fea0003800000 */
[----:B------:R-:W2:Y:S01]  /*08f0*/  LDS R5, [UR20+0x34] ;  /* 0x00003414ff057984 */ /* 0x000ea20008000800 */
[----:B------:R-:W2:Y:S03]  /*0900*/  LDC.64 R12, c[0x0][0x240] ;  /* 0x00009000ff0c7b82 */ /* 0x000ea60000000a00 */
[----:B-1-34-:R-:W1:Y:S01]  /*0910*/  LDS R4, [UR20+0x1c] ;  /* 0x00001c14ff047984 */ /* 0x01ae620008000800 */
[C---:B--2---:R-:W-:Y:S01]  /*0920*/  SHF.L.U64.HI R8, R12.reuse, 0x1, R13 ;  /* 0x000000010c087819 */ /* 0x044fe2000001020d */
[----:B------:R-:W-:-:S03]  /*0930*/  IMAD.SHL.U32 R7, R12, 0x2, RZ ;  /* 0x000000020c077824 */ /* 0x000fc600078e00ff */
[--C-:B------:R-:W-:Y:S02]  /*0940*/  SHF.R.U32.HI R9, RZ, 0x4, R8.reuse ;  /* 0x00000004ff097819 */ /* 0x100fe40000011608 */
[----:B------:R-:W-:-:S05]  /*0950*/  SHF.R.U64 R7, R7, 0x4, R8 ;  /* 0x0000000407077819 */ /* 0x000fca0000001208 */
[----:B------:R2:W-:Y:S01]  /*0960*/  STS [UR20+0xc], R7 ;  /* 0x00000c07ff007988 */ /* 0x0005e20008000814 */
[----:B------:R-:W-:Y:S02]  /*0970*/  LOP3.LUT R5, R5, 0x7, RZ, 0xb8, !PT ;  /* 0x0000000705057812 */ /* 0x000fe400078eb8ff */
[----:B-1----:R-:W-:-:S03]  /*0980*/  LOP3.LUT R4, R4, 0xf, R9, 0xb8, !PT ;  /* 0x0000000f04047812 */ /* 0x002fc600078eb809 */
[----:B------:R2:W-:Y:S04]  /*0990*/  STS [UR20+0x34], R5 ;  /* 0x00003405ff007988 */ /* 0x0005e80008000814 */
[----:B------:R2:W-:Y:S02]  /*09a0*/  STS [UR20+0x1c], R4 ;  /* 0x00001c04ff007988 */ /* 0x0005e40008000814 */
.L_x_21:
[----:B------:R-:W-:Y:S05]  /*09b0*/  BSYNC B2 ;  /* 0x0000000000027941 */ /* 0x000fea0003800000 */
.L_x_20:
[----:B------:R-:W-:Y:S04]  /*09c0*/  BSSY B3, `(.L_x_22) ;  /* 0x000001a000037945 */ /* 0x000fe80003800000 */
[----:B------:R-:W-:Y:S04]  /*09d0*/  BSSY B2, `(.L_x_23) ;  /* 0x0000015000027945 */ /* 0x000fe80003800000 */
[----:B------:R-:W-:Y:S05]  /*09e0*/  @P2 BRA `(.L_x_24) ;  /* 0x0000000000202947 */ /* 0x000fea0003800000 */
[----:B-1234-:R-:W1:Y:S02]  /*09f0*/  LDS R4, [UR20+0x34] ;  /* 0x00003414ff047984 */ /* 0x01ee640008000800 */
[----:B-1----:R-:W-:-:S05]  /*0a00*/  LOP3.LUT R4, R4, 0x38, RZ, 0xb8, !PT ;  /* 0x0000003804047812 */ /* 0x002fca00078eb8ff */
[----:B------:R1:W-:Y:S01]  /*0a10*/  STS [UR20+0x34], R4 ;  /* 0x00003404ff007988 */ /* 0x0003e20008000814 */
[----:B------:R-:W-:Y:S05]  /*0a20*/  @P2 BRA `(.L_x_25) ;  /* 0x0000000000202947 */ /* 0x000fea0003800000 */
[----:B-1----:R-:W1:Y:S01]  /*0a30*/  LDS R4, [UR20+0x8] ;  /* 0x00000814ff047984 */ /* 0x002e620008000800 */
[----:B------:R-:W-:-:S05]  /*0a40*/  IMAD.MOV.U32 R5, RZ, RZ, 0x780 ;  /* 0x00000780ff057424 */ /* 0x000fca00078e00ff */
[----:B-1----:R-:W-:-:S05]  /*0a50*/  LOP3.LUT R4, R4, 0x500, R5, 0xd8, !PT ;  /* 0x0000050004047812 */ /* 0x002fca00078ed805 */
[----:B------:R1:W-:Y:S02]  /*0a60*/  STS [UR20+0x8], R4 ;  /* 0x00000804ff007988 */ /* 0x0003e40008000814 */
.L_x_24:
[----:B------:R-:W-:Y:S05]  /*0a70*/  @P2 BRA `(.L_x_26) ;  /* 0x0000000000282947 */ /* 0x000fea0003800000 */
[----:B-1234-:R-:W1:Y:S02]  /*0a80*/  LDS R4, [UR20+0x8] ;  /* 0x00000814ff047984 */ /* 0x01ee640008000800 */
[----:B-1----:R-:W-:-:S05]  /*0a90*/  LOP3.LUT R4, R4, 0x1800, RZ, 0xb8, !PT ;  /* 0x0000180004047812 */ /* 0x002fca00078eb8ff */
[----:B------:R2:W-:Y:S02]  /*0aa0*/  STS [UR20+0x8], R4 ;  /* 0x00000804ff007988 */ /* 0x0005e40008000814 */
.L_x_25:
[----:B------:R-:W-:Y:S05]  /*0ab0*/  @P2 BREAK B2 ;  /* 0x0000000000022942 */ /* 0x000fea0003800000 */
[----:B------:R-:W-:Y:S05]  /*0ac0*/  @P2 BRA `(.L_x_27) ;  /* 0x0000000000242947 */ /* 0x000fea0003800000 */
[----:B-12---:R-:W1:Y:S01]  /*0ad0*/  LDS R4, [UR20+0x8] ;  /* 0x00000814ff047984 */ /* 0x006e620008000800 */
[----:B------:R-:W-:-:S05]  /*0ae0*/  IMAD.MOV.U32 R5, RZ, RZ, 0x6000 ;  /* 0x00006000ff057424 */ /* 0x000fca00078e00ff */
[----:B-1----:R-:W-:-:S04]  /*0af0*/  LOP3.LUT R4, R4, 0x4000, R5, 0xd8, !PT ;  /* 0x0000400004047812 */ /* 0x002fc800078ed805 */
[----:B------:R-:W-:-:S05]  /*0b00*/  LOP3.LUT R4, R4, 0x400000, RZ, 0xb8, !PT ;  /* 0x0040000004047812 */ /* 0x000fca00078eb8ff */
[----:B------:R1:W-:Y:S02]  /*0b10*/  STS [UR20+0x8], R4 ;  /* 0x00000804ff007988 */ /* 0x0003e40008000814 */
.L_x_26:
[----:B------:R-:W-:Y:S05]  /*0b20*/  BSYNC B2 ;  /* 0x0000000000027941 */ /* 0x000fea0003800000 */
.L_x_23:
[----:B-1234-:R-:W1:Y:S02]  /*0b30*/  @!P2 LDS R4, [UR20+0x8] ;  /* 0x00000814ff04a984 */ /* 0x01ee640008000800 */
[----:B-1----:R-:W-:-:S05]  /*0b40*/  @!P2 LOP3.LUT R4, R4, 0x8000, RZ, 0xb8, !PT ;  /* 0x000080000404a812 */ /* 0x002fca00078eb8ff */
[----:B------:R3:W-:Y:S02]  /*0b50*/  @!P2 STS [UR20+0x8], R4 ;  /* 0x00000804ff00a988 */ /* 0x0007e40008000814 */
.L_x_27:
[----:B------:R-:W-:Y:S05]  /*0b60*/  BSYNC B3 ;  /* 0x0000000000037941 */ /* 0x000fea0003800000 */
.L_x_22:
[----:B------:R-:W-:Y:S05]  /*0b70*/  WARPSYNC.ALL ;  /* 0x0000000000007948 */ /* 0x000fea0003800000 */
[----:B------:R-:W-:-:S04]  /*0b80*/  UIADD3 UR31, UR5, 0x80, URZ ;  /* 0x00000080051f7890 */ /* 0x000fc8000fffe03f */
[----:B------:R-:W-:-:S04]  /*0b90*/  UIADD3 UR30, UP0, UR31, UR32, URZ ;  /* 0x000000201f1e7290 */ /* 0x000fc8000ff1e03f */
[----:B------:R-:W-:Y:S01]  /*0ba0*/  ULEA.HI.X.SX32 UR31, UR31, UR33, 0x1, UP0 ;  /* 0x000000211f1f7291 */ /* 0x000fe200080f0e3f */
[----:B------:R-:W-:Y:S11]  /*0bb0*/  @P0 BRA `(.L_x_28) ;  /* 0x0000000000280947 */ /* 0x000ff60003800000 */
[----:B-123--:R-:W1:Y:S01]  /*0bc0*/  S2R R4, SR_LANEID ;  /* 0x0000000000047919 */ /* 0x00ee620000000000 */
[----:B------:R-:W-:Y:S05]  /*0bd0*/  WARPSYNC.ALL ;  /* 0x0000000000007948 */ /* 0x000fea0003800000 */
[----:B-1----:R-:W-:-:S05]  /*0be0*/  IMAD.SHL.U32 R8, R4, 0x4, RZ ;  /* 0x0000000404087824 */ /* 0x002fca00078e00ff */
[----:B------:R-:W1:Y:S01]  /*0bf0*/  LDS R7, [R8+UR20] ;  /* 0x0000001408077984 */ /* 0x000e620008000800 */
[----:B------:R-:W-:-:S05]  /*0c00*/  IADD3 R4, P1, R8, UR30, RZ ;  /* 0x0000001e08047c10 */ /* 0x000fca000ff3e0ff */
[----:B------:R-:W-:-:S05]  /*0c10*/  IMAD.X R5, RZ, RZ, UR31, P1 ;  /* 0x0000001fff057e24 */ /* 0x000fca00088e06ff */
[----:B-1----:R4:W2:Y:S01]  /*0c20*/  ATOMG.E.EXCH.STRONG.GPU PT, RZ, [R4], R7 ;  /* 0x0000000704ff73a8 */ /* 0x0028a200041ee100 */
[----:B------:R-:W-:-:S04]  /*0c30*/  DEPBAR {5,4,3,2,1,0} ;  /* 0x0000003f0000791a */ /* 0x000fc80000000000 */
[----:B------:R4:W-:Y:S01]  /*0c40*/  UTMACCTL.IV [UR30] ;  /* 0x000000001e0079b9 */ /* 0x0009e20008000000 */
[----:B------:R-:W-:Y:S01]  /*0c50*/  NOP ;  /* 0x0000000000007918 */ /* 0x000fe20000000000 */
.L_x_28:
[----:B------:R-:W-:Y:S05]  /*0c60*/  @P0 BRA `(.L_x_29) ;  /* 0x00000000000c0947 */ /* 0x000fea0003800000 */
[----:B------:R0:W-:Y:S01]  /*0c70*/  UTMACMDFLUSH ;  /* 0x00000000000079b7 */ /* 0x0001e20000000000 */
[----:B------:R-:W-:Y:S05]  /*0c80*/  @P0 BRA `(.L_x_29) ;  /* 0x0000000000040947 */ /* 0x000fea0003800000 */
[----:B------:R-:W-:-:S04]  /*0c90*/  DEPBAR.LE SB0, 0x0 ;  /* 0x000080000000791a */ /* 0x000fc80000000000 */
.L_x_29:
[----:B------:R-:W-:Y:S05]  /*0ca0*/  WARPSYNC.ALL ;  /* 0x0000000000007948 */ /* 0x000fea0003800000 */
[----:B--2---:R-:W-:Y:S06]  /*0cb0*/  BAR.SYNC.DEFER_BLOCKING 0x0 ;  /* 0x0000000000007b1d */ /* 0x004fec0000010000 */
[----:B------:R-:W-:Y:S02]  /*0cc0*/  BSSY B3, `(.L_x_30) ;  /* 0x000000b000037945 */ /* 0x000fe40003800000 */
[----:B------:R-:W-:Y:S06]  /*0cd0*/  BAR.SYNC.DEFER_BLOCKING 0x0 ;  /* 0x0000000000007b1d */ /* 0x000fec0000010000 */
[----:B------:R2:W-:Y:S01]  /*0ce0*/  @!P0 STS [R11], RZ ;  /* 0x000000ff0b008388 */ /* 0x0005e20000000800 */
[----:B------:R-:W-:Y:S01]  /*0cf0*/  NOP ;  /* 0x0000000000007918 */ /* 0x000fe20000000000 */
[----:B------:R-:W-:Y:S05]  /*0d00*/  @P2 BRA `(.L_x_31) ;  /* 0x0000000000182947 */ /* 0x000fea0003800000 */
[----:B-1-34-:R-:W1:Y:S01]  /*0d10*/  LDS R4, [UR20+0x8] ;  /* 0x00000814ff047984 */ /* 0x01ae620008000800 */
[----:B------:R-:W3:Y:S01]  /*0d20*/  LDC.64 R8, c[0x0][0x220] ;  /* 0x00008800ff087b82 */ /* 0x000ee20000000a00 */
[----:B------:R-:W-:Y:S02]  /*0d30*/  IMAD.MOV.U32 R5, RZ, RZ, 0x70 ;  /* 0x00000070ff057424 */ /* 0x000fe400078e00ff */
[----:B---3--:R3:W-:Y:S03]  /*0d40*/  STS.64 [UR20], R8 ;  /* 0x00000008ff007988 */ /* 0x0087e60008000a14 */
[----:B-1----:R-:W-:-:S05]  /*0d50*/  LOP3.LUT R4, R4, 0x10, R5, 0xd8, !PT ;  /* 0x0000001004047812 */ /* 0x002fca00078ed805 */
[----:B------:R3:W-:Y:S02]  /*0d60*/  STS [UR20+0x8], R4 ;  /* 0x00000804ff007988 */ /* 0x0007e40008000814 */
.L_x_31:
[----:B----4-:R-:W-:Y:S05]  /*0d70*/  BSYNC B3 ;  /* 0x0000000000037941 */ /* 0x010fea0003800000 */
.L_x_30:
[----:B------:R-:W-:Y:S04]  /*0d80*/  BSSY B4, `(.L_x_32) ;  /* 0x0000011000047945 */ /* 0x000fe80003800000 */
[----:B------:R-:W-:Y:S04]  /*0d90*/  BSSY B3, `(.L_x_33) ;  /* 0x000000e000037945 */ /* 0x000fe80003800000 */
[----:B------:R-:W-:Y:S05]  /*0da0*/  @P2 BRA `(.L_x_34) ;  /* 0x0000000000242947 */ /* 0x000fea0003800000 */
[----:B-1-3--:R-:W1:Y:S01]  /*0db0*/  LDS R4, [UR20+0x34] ;  /* 0x00003414ff047984 */ /* 0x00ae620008000800 */
[----:B------:R-:W-:-:S05]  /*0dc0*/  IMAD.MOV.U32 R5, RZ, RZ, 0x3f000000 ;  /* 0x3f000000ff057424 */ /* 0x000fca00078e00ff */
[----:B-1----:R-:W-:-:S05]  /*0dd0*/  LOP3.LUT R4, R4, 0xff000000, R5, 0xb8, !PT ;  /* 0xff00000004047812 */ /* 0x002fca00078eb805 */
[----:B------:R1:W-:Y:S01]  /*0de0*/  STS [UR20+0x34], R4 ;  /* 0x00003404ff007988 */ /* 0x0003e20008000814 */
[----:B------:R-:W-:Y:S05]  /*0df0*/  @P2 BRA `(.L_x_35) ;  /* 0x00000000001c2947 */ /* 0x000fea0003800000 */
[----:B-1----:R-:W1:Y:S01]  /*0e00*/  LDS R4, [UR20+0x38] ;  /* 0x00003814ff047984 */ /* 0x002e620008000800 */
[----:B------:R-:W-:-:S05]  /*0e10*/  IMAD.MOV.U32 R5, RZ, RZ, 0xff ;  /* 0x000000ffff057424 */ /* 0x000fca00078e00ff */
[----:B-1----:R-:W-:-:S05]  /*0e20*/  LOP3.LUT R4, R4, 0xff, R5, 0xb8, !PT ;  /* 0x000000ff04047812 */ /* 0x002fca00078eb805 */
[----:B------:R4:W-:Y:S02]  /*0e30*/  STS [UR20+0x38], R4 ;  /* 0x00003804ff007988 */ /* 0x0009e40008000814 */
.L_x_34:
[----:B------:R-:W-:Y:S05]  /*0e40*/  @P2 BREAK B3 ;  /* 0x0000000000032942 */ /* 0x000fea0003800000 */
[----:B------:R-:W-:Y:S05]  /*0e50*/  @P2 BRA `(.L_x_36) ;  /* 0x00000000000c2947 */ /* 0x000fea0003800000 */
[----:B------:R1:W-:Y:S02]  /*0e60*/  STS [UR20+0x20], R6 ;  /* 0x00002006ff007988 */ /* 0x0003e40008000814 */
.L_x_35:
[----:B------:R-:W-:Y:S05]  /*0e70*/  BSYNC B3 ;  /* 0x0000000000037941 */ /* 0x000fea0003800000 */
.L_x_33:
[----:B------:R1:W-:Y:S02]  /*0e80*/  @!P2 STS [UR20+0x24], R3 ;  /* 0x00002403ff00a988 */ /* 0x0003e40008000814 */
.L_x_36:
[----:B------:R-:W-:Y:S05]  /*0e90*/  BSYNC B4 ;  /* 0x0000000000047941 */ /* 0x000fea0003800000 */
.L_x_32:
[----:B------:R-:W-:Y:S05]  /*0ea0*/  WARPSYNC.ALL ;  /* 0x0000000000007948 */ /* 0x000fea0003800000 */
[----:B------:R-:W-:Y:S04]  /*0eb0*/  BSSY B4, `(.L_x_37) ;  /* 0x000000e000047945 */ /* 0x000fe80003800000 */
[----:B------:R-:W-:Y:S05]  /*0ec0*/  @P2 BRA `(.L_x_38) ;  /* 0x0000000000302947 */ /* 0x000fea0003800000 */
[----:B-1-34-:R-:W1:Y:S01]  /*0ed0*/  LDS R4, [UR20+0x34] ;  /* 0x00003414ff047984 */ /* 0x01ae620008000800 */
[----:B------:R-:W3:Y:S03]  /*0ee0*/  LDC.64 R8, c[0x0][0x248] ;  /* 0x00009200ff087b82 */ /* 0x000ee60000000a00 */
[----:B------:R-:W4:Y:S01]  /*0ef0*/  LDS R3, [UR20+0x1c] ;  /* 0x00001c14ff037984 */ /* 0x000f220008000800 */
[C---:B---3--:R-:W-:Y:S01]  /*0f00*/  SHF.L.U64.HI R6, R8.reuse, 0x1, R9 ;  /* 0x0000000108067819 */ /* 0x048fe20000010209 */
[----:B------:R-:W-:-:S03]  /*0f10*/  IMAD.SHL.U32 R5, R8, 0x2, RZ ;  /* 0x0000000208057824 */ /* 0x000fc600078e00ff */
[--C-:B------:R-:W-:Y:S02]  /*0f20*/  SHF.R.U32.HI R8, RZ, 0x4, R6.reuse ;  /* 0x00000004ff087819 */ /* 0x100fe40000011606 */
[----:B------:R-:W-:-:S05]  /*0f30*/  SHF.R.U64 R5, R5, 0x4, R6 ;  /* 0x0000000405057819 */ /* 0x000fca0000001206 */
[----:B------:R3:W-:Y:S01]  /*0f40*/  STS [UR20+0xc], R5 ;  /* 0x00000c05ff007988 */ /* 0x0007e20008000814 */
[----:B-1----:R-:W-:Y:S02]  /*0f50*/  LOP3.LUT R4, R4, 0x7, RZ, 0xb8, !PT ;  /* 0x0000000704047812 */ /* 0x002fe400078eb8ff */
[----:B----4-:R-:W-:-:S03]  /*0f60*/  LOP3.LUT R3, R3, 0xf, R8, 0xb8, !PT ;  /* 0x0000000f03037812 */ /* 0x010fc600078eb808 */
[----:B------:R3:W-:Y:S04]  /*0f70*/  STS [UR20+0x34], R4 ;  /* 0x00003404ff007988 */ /* 0x0007e80008000814 */
[----:B------:R3:W-:Y:S02]  /*0f80*/  STS [UR20+0x1c], R3 ;  /* 0x00001c03ff007988 */ /* 0x0007e40008000814 */
.L_x_38:
[----:B------:R-:W-:Y:S05]  /*0f90*/  BSYNC B4 ;  /* 0x0000000000047941 */ /* 0x000fea0003800000 */
.L_x_37:
[----:B------:R-:W-:Y:S04]  /*0fa0*/  BSSY B4, `(.L_x_39) ;  /* 0x000001a000047945 */ /* 0x000fe80003800000 */
[----:B------:R-:W-:Y:S04]  /*0fb0*/  BSSY B5, `(.L_x_40) ;  /* 0x0000015000057945 */ /* 0x000fe80003800000 */
[----:B------:R-:W-:Y:S05]  /*0fc0*/  @P2 BRA `(.L_x_41) ;  /* 0x0000000000202947 */ /* 0x000fea0003800000 */
[----:B-1-3--:R-:W1:Y:S02]  /*0fd0*/  LDS R3, [UR20+0x34] ;  /* 0x00003414ff037984 */ /* 0x00ae640008000800 */
[----:B-1----:R-:W-:-:S05]  /*0fe0*/  LOP3.LUT R3, R3, 0x38, RZ, 0xb8, !PT ;  /* 0x0000003803037812 */ /* 0x002fca00078eb8ff */
[----:B------:R1:W-:Y:S01]  /*0ff0*/  STS [UR20+0x34], R3 ;  /* 0x00003403ff007988 */ /* 0x0003e20008000814 */
[----:B------:R-:W-:Y:S05]  /*1000*/  @P2 BRA `(.L_x_42) ;  /* 0x0000000000202947 */ /* 0x000fea0003800000 */
[----:B-1----:R-:W1:Y:S01]  /*1010*/  LDS R3, [UR20+0x8] ;  /* 0x00000814ff037984 */ /* 0x002e620008000800 */
[----:B----4-:R-:W-:-:S05]  /*1020*/  IMAD.MOV.U32 R4, RZ, RZ, 0x780 ;  /* 0x00000780ff047424 */ /* 0x010fca00078e00ff */
[----:B-1----:R-:W-:-:S05]  /*1030*/  LOP3.LUT R3, R3, 0x500, R4, 0xd8, !PT ;  /* 0x0000050003037812 */ /* 0x002fca00078ed804 */
[----:B------:R1:W-:Y:S02]  /*1040*/  STS [UR20+0x8], R3 ;  /* 0x00000803ff007988 */ /* 0x0003e40008000814 */
.L_x_41:
[----:B------:R-:W-:Y:S05]  /*1050*/  @P2 BRA `(.L_x_43) ;  /* 0x0000000000282947 */ /* 0x000fea0003800000 */
[----:B-1-3--:R-:W1:Y:S02]  /*1060*/  LDS R3, [UR20+0x8] ;  /* 0x00000814ff037984 */ /* 0x00ae640008000800 */
[----:B-1----:R-:W-:-:S05]  /*1070*/  LOP3.LUT R3, R3, 0x1800, RZ, 0xb8, !PT ;  /* 0x0000180003037812 */ /* 0x002fca00078eb8ff */
[----:B------:R3:W-:Y:S02]  /*1080*/  STS [UR20+0x8], R3 ;  /* 0x00000803ff007988 */ /* 0x0007e40008000814 */
.L_x_42:
[----:B------:R-:W-:Y:S05]  /*1090*/  @P2 BREAK B5 ;  /* 0x0000000000052942 */ /* 0x000fea0003800000 */
[----:B------:R-:W-:Y:S05]  /*10a0*/  @P2 BRA `(.L_x_44) ;  /* 0x0000000000242947 */ /* 0x000fea0003800000 */
[----:B-1-3--:R-:W1:Y:S01]  /*10b0*/  LDS R3, [UR20+0x8] ;  /* 0x00000814ff037984 */ /* 0x00ae620008000800 */
[----:B----4-:R-:W-:-:S05]  /*10c0*/  IMAD.MOV.U32 R4, RZ, RZ, 0x6000 ;  /* 0x00006000ff047424 */ /* 0x010fca00078e00ff */
[----:B-1----:R-:W-:-:S04]  /*10d0*/  LOP3.LUT R3, R3, 0x6000, R4, 0xd8, !PT ;  /* 0x0000600003037812 */ /* 0x002fc800078ed804 */
[----:B------:R-:W-:-:S05]  /*10e0*/  LOP3.LUT R3, R3, 0x400000, RZ, 0xb8, !PT ;  /* 0x0040000003037812 */ /* 0x000fca00078eb8ff */
[----:B------:R1:W-:Y:S02]  /*10f0*/  STS [UR20+0x8], R3 ;  /* 0x00000803ff007988 */ /* 0x0003e40008000814 */
.L_x_43:
[----:B------:R-:W-:Y:S05]  /*1100*/  BSYNC B5 ;  /* 0x0000000000057941 */ /* 0x000fea0003800000 */
.L_x_40:
[----:B-1-3--:R-:W1:Y:S02]  /*1110*/  @!P2 LDS R3, [UR20+0x8] ;  /* 0x00000814ff03a984 */ /* 0x00ae640008000800 */
[----:B-1----:R-:W-:-:S05]  /*1120*/  @!P2 LOP3.LUT R3, R3, 0x8000, RZ, 0xb8, !PT ;  /* 0x000080000303a812 */ /* 0x002fca00078eb8ff */
[----:B------:R1:W-:Y:S02]  /*1130*/  @!P2 STS [UR20+0x8], R3 ;  /* 0x00000803ff00a988 */ /* 0x0003e40008000814 */
.L_x_44:
[----:B------:R-:W-:Y:S05]  /*1140*/  BSYNC B4 ;  /* 0x0000000000047941 */ /* 0x000fea0003800000 */
.L_x_39:
[----:B------:R-:W-:Y:S05]  /*1150*/  WARPSYNC.ALL ;  /* 0x0000000000007948 */ /* 0x000fea0003800000 */
[----:B------:R-:W-:Y:S01]  /*1160*/  UIADD3 UR5, UR5, 0x100, URZ ;  /* 0x0000010005057890 */ /* 0x000fe2000fffe03f */
[----:B------:R-:W-:Y:S02]  /*1170*/  ISETP.GE.AND P1, PT, R10, 0x1, PT ;  /* 0x000000010a00780c */ /* 0x000fe40003f26270 */
[----:B------:R-:W-:Y:S02]  /*1180*/  CS2R R56, SRZ ;  /* 0x0000000000387805 */ /* 0x000fe4000001ff00 */
[----:B------:R-:W-:Y:S01]  /*1190*/  CS2R R58, SRZ ;  /* 0x00000000003a7805 */ /* 0x000fe2000001ff00 */
[----:B------:R-:W-:Y:S01]  /*11a0*/  UIADD3 UR32, UP0, UR5, UR32, URZ ;  /* 0x0000002005207290 */ /* 0x000fe2000ff1e03f */
[----:B------:R-:W-:-:S02]  /*11b0*/  CS2R R60, SRZ ;  /* 0x00000000003c7805 */ /* 0x000fc4000001ff00 */
[----:B------:R-:W-:Y:S02]  /*11c0*/  CS2R R62, SRZ ;  /* 0x00000000003e7805 */ /* 0x000fe4000001ff00 */
[----:B------:R-:W-:Y:S01]  /*11d0*/  CS2R R64, SRZ ;  /* 0x0000000000407805 */ /* 0x000fe2000001ff00 */
[----:B------:R-:W-:Y:S01]  /*11e0*/  ULEA.HI.X.SX32 UR33, UR5, UR33, 0x1, UP0 ;  /* 0x0000002105217291 */ /* 0x000fe200080f0e3f */
[----:B------:R-:W-:Y:S02]  /*11f0*/  CS2R R66, SRZ ;  /* 0x0000000000427805 */ /* 0x000fe4000001ff00 */
[----:B------:R-:W-:Y:S02]  /*1200*/  CS2R R68, SRZ ;  /* 0x0000000000447805 */ /* 0x000fe4000001ff00 */
[----:B------:R-:W-:Y:S02]  /*1210*/  CS2R R70, SRZ ;  /* 0x0000000000467805 */ /* 0x000fe4000001ff00 */
[----:B------:R-:W-:-:S02]  /*1220*/  CS2R R72, SRZ ;  /* 0x0000000000487805 */ /* 0x000fc4000001ff00 */
[----:B------:R-:W-:Y:S02]  /*1230*/  CS2R R74, SRZ ;  /* 0x00000000004a7805 */ /* 0x000fe4000001ff00 */
[----:B------:R-:W-:Y:S02]  /*1240*/  CS2R R76, SRZ ;  /* 0x00000000004c7805 */ /* 0x000fe4000001ff00 */
[----:B------:R-:W-:Y:S02]  /*1250*/  CS2R R78, SRZ ;  /* 0x00000000004e7805 */ /* 0x000fe4000001ff00 */
[----:B------:R-:W-:Y:S02]  /*1260*/  CS2R R80, SRZ ;  /* 0x0000000000507805 */ /* 0x000fe4000001ff00 */
[----:B------:R-:W-:Y:S02]  /*1270*/  CS2R R82, SRZ ;  /* 0x0000000000527805 */ /* 0x000fe4000001ff00 */
[----:B------:R-:W-:-:S02]  /*1280*/  CS2R R84, SRZ ;  /* 0x0000000000547805 */ /* 0x000fc4000001ff00 */
[----:B------:R-:W-:Y:S02]  /*1290*/  CS2R R86, SRZ ;  /* 0x0000000000567805 */ /* 0x000fe4000001ff00 */
[----:B------:R-:W-:Y:S02]  /*12a0*/  CS2R R24, SRZ ;  /* 0x0000000000187805 */ /* 0x000fe4000001ff00 */
[----:B------:R-:W-:Y:S02]  /*12b0*/  CS2R R26, SRZ ;  /* 0x00000000001a7805 */ /* 0x000fe4000001ff00 */
[----:B------:R-:W-:Y:S01]  /*12c0*/  CS2R R28, SRZ ;  /* 0x00000000001c7805 */ /* 0x000fe2000001ff00 */
[----:B------:R-:W-:Y:S01]  /*12d0*/  IMAD.MOV.U32 R30, RZ, RZ, RZ ;  /* 0x000000ffff1e7224 */ /* 0x000fe200078e00ff */
[----:B------:R-:W-:Y:S06]  /*12e0*/  @P0 BRA `(.L_x_45) ;  /* 0x0000000000280947 */ /* 0x000fec0003800000 */
[----:B-1-3--:R-:W1:Y:S01]  /*12f0*/  S2R R3, SR_LANEID ;  /* 0x0000000000037919 */ /* 0x00ae620000000000 */
[----:B------:R-:W-:Y:S05]  /*1300*/  WARPSYNC.ALL ;  /* 0x0000000000007948 */ /* 0x000fea0003800000 */
[----:B-1----:R-:W-:-:S05]  /*1310*/  IMAD.SHL.U32 R6, R3, 0x4, RZ ;  /* 0x0000000403067824 */ /* 0x002fca00078e00ff */
[----:B------:R-:W1:Y:S01]  /*1320*/  LDS R3, [R6+UR20] ;  /* 0x0000001406037984 */ /* 0x000e620008000800 */
[----:B----4-:R-:W-:-:S05]  /*1330*/  IADD3 R4, P3, R6, UR32, RZ ;  /* 0x0000002006047c10 */ /* 0x010fca000ff7e0ff */
[----:B------:R-:W-:-:S05]  /*1340*/  IMAD.X R5, RZ, RZ, UR33, P3 ;  /* 0x00000021ff057e24 */ /* 0x000fca00098e06ff */
[----:B-1----:R1:W3:Y:S01]  /*1350*/  ATOMG.E.EXCH.STRONG.GPU PT, RZ, [R4], R3 ;  /* 0x0000000304ff73a8 */ /* 0x0022e200041ee100 */
[----:B------:R-:W-:-:S04]  /*1360*/  DEPBAR {5,4,3,2,1,0} ;  /* 0x0000003f0000791a */ /* 0x000fc80000000000 */
[----:B------:R1:W-:Y:S01]  /*1370*/  UTMACCTL.IV [UR32] ;  /* 0x00000000200079b9 */ /* 0x0003e20008000000 */
[----:B------:R-:W-:Y:S01]  /*1380*/  NOP ;  /* 0x0000000000007918 */ /* 0x000fe20000000000 */
.L_x_45:
[----:B------:R-:W-:Y:S05]  /*1390*/  @P0 BRA `(.L_x_46) ;  /* 0x00000000000c0947 */ /* 0x000fea0003800000 */
[----:B------:R0:W-:Y:S01]  /*13a0*/  UTMACMDFLUSH ;  /* 0x00000000000079b7 */ /* 0x0001e20000000000 */
[----:B------:R-:W-:Y:S05]  /*13b0*/  @P0 BRA `(.L_x_46) ;  /* 0x0000000000040947 */ /* 0x000fea0003800000 */
[----:B------:R-:W-:-:S04]  /*13c0*/  DEPBAR.LE SB0, 0x0 ;  /* 0x000080000000791a */ /* 0x000fc80000000000 */
.L_x_46:
[----:B------:R-:W-:Y:S05]  /*13d0*/  WARPSYNC.ALL ;  /* 0x0000000000007948 */ /* 0x000fea0003800000 */
[----:B---3--:R-:W-:Y:S01]  /*13e0*/  BAR.SYNC.DEFER_BLOCKING 0x0 ;  /* 0x0000000000007b1d */ /* 0x008fe20000010000 */
[----:B------:R-:W-:Y:S01]  /*13f0*/  USHF.L.U32 UR11, UR23, 0x8, URZ ;  /* 0x00000008170b7899 */ /* 0x000fe2000800063f */
[----:B------:R-:W-:Y:S01]  /*1400*/  IMAD.MOV.U32 R31, RZ, RZ, RZ ;  /* 0x000000ffff1f7224 */ /* 0x000fe200078e00ff */
[----:B------:R-:W-:Y:S01]  /*1410*/  USHF.L.U32 UR15, UR34, 0x6, URZ ;  /* 0x00000006220f7899 */ /* 0x000fe2000800063f */
[----:B------:R-:W-:Y:S02]  /*1420*/  CS2R R32, SRZ ;  /* 0x0000000000207805 */ /* 0x000fe4000001ff00 */
[----:B------:R-:W-:Y:S01]  /*1430*/  CS2R R34, SRZ ;  /* 0x0000000000227805 */ /* 0x000fe2000001ff00 */
[----:B------:R-:W-:Y:S01]  /*1440*/  VOTEU.ALL UP0, P2 ;  /* 0x00000000003f7886 */ /* 0x000fe20001000000 */
[----:B------:R-:W-:Y:S01]  /*1450*/  UMOV UR6, 0x1 ;  /* 0x0000000100067882 */ /* 0x000fe20000000000 */
[----:B------:R-:W-:Y:S01]  /*1460*/  VOTEU.ALL UP1, P2 ;  /* 0x00000000003f7886 */ /* 0x000fe20001020000 */
[----:B------:R-:W-:-:S02]  /*1470*/  CS2R R36, SRZ ;  /* 0x0000000000247805 */ /* 0x000fc4000001ff00 */
[----:B------:R-:W-:Y:S01]  /*1480*/  CS2R R38, SRZ ;  /* 0x0000000000267805 */ /* 0x000fe2000001ff00 */
[----:B------:R-:W-:-:S04]  /*1490*/  @!UP0 UIADD3 UR8, -UR6, 0x100000, URZ ;  /* 0x0010000006088890 */ /* 0x000fc8000fffe13f */
[----:B------:R-:W-:Y:S02]  /*14a0*/  @!UP0 USHF.L.U32 UR9, UR8, 0xb, URZ ;  /* 0x0000000b08098899 */ /* 0x000fe4000800063f */
[----:B------:R-:W-:Y:S01]  /*14b0*/  @!UP0 USHF.L.U32 UR8, UR8, 0x1, URZ ;  /* 0x0000000108088899 */ /* 0x000fe2000800063f */
[----:B------:R-:W-:Y:S01]  /*14c0*/  CS2R R40, SRZ ;  /* 0x0000000000287805 */ /* 0x000fe2000001ff00 */
[----:B------:R-:W-:-:S04]  /*14d0*/  @!UP0 UIADD3 UR6, -UR6, 0x100000, URZ ;  /* 0x0010000006068890 */ /* 0x000fc8000fffe13f */
[----:B------:R-:W-:Y:S02]  /*14e0*/  @!UP0 USHF.L.U32 UR7, UR6, 0xb, URZ ;  /* 0x0000000b06078899 */ /* 0x000fe4000800063f */
[----:B------:R-:W-:Y:S01]  /*14f0*/  @!UP0 USHF.L.U32 UR6, UR6, 0x1, URZ ;  /* 0x0000000106068899 */ /* 0x000fe2000800063f */
[----:B------:R-:W-:Y:S01]  /*1500*/  CS2R R42, SRZ ;  /* 0x00000000002a7805 */ /* 0x000fe2000001ff00 */
[----:B------:R-:W-:Y:S01]  /*1510*/  VOTEU.ALL UP0, P2 ;  /* 0x00000000003f7886 */ /* 0x000fe20001000000 */
[----:B------:R-:W-:Y:S02]  /*1520*/  CS2R R44, SRZ ;  /* 0x00000000002c7805 */ /* 0x000fe4000001ff00 */
[----:B------:R-:W-:Y:S02]  /*1530*/  CS2R R46, SRZ ;  /* 0x00000000002e7805 */ /* 0x000fe4000001ff00 */
[----:B------:R-:W-:Y:S02]  /*1540*/  CS2R R48, SRZ ;  /* 0x0000000000307805 */ /* 0x000fe4000001ff00 */
[----:B------:R-:W-:-:S02]  /*1550*/  CS2R R50, SRZ ;  /* 0x0000000000327805 */ /* 0x000fc4000001ff00 */
[----:B------:R-:W-:Y:S02]  /*1560*/  CS2R R52, SRZ ;  /* 0x0000000000347805 */ /* 0x000fe4000001ff00 */
[----:B------:R-:W-:Y:S01]  /*1570*/  CS2R R54, SRZ ;  /* 0x0000000000367805 */ /* 0x000fe2000001ff00 */
[----:B------:R-:W3:Y:S02]  /*1580*/  FENCE.VIEW.ASYNC.S ;  /* 0x00000000000073c6 */ /* 0x000ee40000000000 */
[----:B---3--:R3:W4:Y:S02]  /*1590*/  @!UP0 SYNCS.EXCH.64 URZ, [UR20+0xa000], UR8 ;  /* 0x00a00008143f85b2 */ /* 0x0087240008000100 */
[----:B----4-:R-:W-:Y:S06]  /*15a0*/  BAR.SYNC.DEFER_BLOCKING 0x0 ;  /* 0x0000000000007b1d */ /* 0x010fec0000010000 */
[----:B------:R3:W4:Y:S01]  /*15b0*/  @!UP1 SYNCS.EXCH.64 URZ, [UR20+0xa008], UR6 ;  /* 0x00a00806143f95b2 */ /* 0x0007220008000100 */
[----:B------:R-:W-:Y:S05]  /*15c0*/  @!P1 BRA `(.L_x_47) ;  /* 0x0000000400989947 */ /* 0x000fea0003800000 */
[----:B-1----:R-:W-:Y:S02]  /*15d0*/  SHF.R.U32.HI R3, RZ, 0x5, R0 ;  /* 0x00000005ff037819 */ /* 0x002fe40000011600 */
[----:B------:R-:W-:Y:S02]  /*15e0*/  CS2R R56, SRZ ;  /* 0x0000000000387805 */ /* 0x000fe4000001ff00 */
[----:B------:R-:W-:Y:S02]  /*15f0*/  CS2R R58, SRZ ;  /* 0x00000000003a7805 */ /* 0x000fe4000001ff00 */
[----:B------:R-:W-:Y:S02]  /*1600*/  CS2R R60, SRZ ;  /* 0x00000000003c7805 */ /* 0x000fe4000001ff00 */
[----:B------:R-:W-:Y:S02]  /*1610*/  R2UR UR21, R3 ;  /* 0x00000000031572ca */ /* 0x000fe400000e0000 */
        /* <DEDUP_REMOVED lines=29> */
[----:B------:R-:W-:Y:S01]  /*17f0*/  UMOV UR5, URZ ;  /* 0x0000003f00057c82 */ /* 0x000fe20008000000 */
[----:B------:R-:W-:-:S05]  /*1800*/  UMOV UR10, URZ ;  /* 0x0000003f000a7c82 */ /* 0x000fca0008000000 */
.L_x_49:
[----:B----4-:R-:W-:Y:S01]  /*1810*/  BAR.SYNC.DEFER_BLOCKING 0x0 ;  /* 0x0000000000007b1d */ /* 0x010fe20000010000 */
[----:B------:R-:W-:Y:S01]  /*1820*/  ULEA UR18, UR5, UR20, 0x3 ;  /* 0x0000001405127291 */ /* 0x000fe2000f8e183f */
[----:B------:R-:W-:Y:S01]  /*1830*/  @!P2 IMAD.MOV.U32 R3, RZ, RZ, 0x5000 ;  /* 0x00005000ff03a424 */ /* 0x000fe200078e00ff */
[----:B------:R-:W-:Y:S01]  /*1840*/  ELECT P0, URZ, PT ;  /* 0x00000000003f782f */ /* 0x000fe20003800000 */
[----:B---3--:R-:W-:-:S03]  /*1850*/  ULEA UR8, UR5, UR20, 0xe ;  /* 0x0000001405087291 */ /* 0x008fc6000f8e703f */
[----:B------:R-:W-:Y:S02]  /*1860*/  ISETP.LT.U32.AND P0, PT, R2, 0x20, P0 ;  /* 0x000000200200780c */ /* 0x000fe40000701070 */
[----:B------:R-:W-:Y:S01]  /*1870*/  ELECT P1, URZ, PT ;  /* 0x00000000003f782f */ /* 0x000fe20003820000 */
[----:B------:R-:W-:-:S03]  /*1880*/  ULEA UR12, UR5, UR20, 0xc ;  /* 0x00000014050c7291 */ /* 0x000fc6000f8e603f */
[----:B------:R-:W-:Y:S01]  /*1890*/  ISETP.LT.U32.AND P1, PT, R2, 0x20, P1 ;  /* 0x000000200200780c */ /* 0x000fe20000f21070 */
[----:B------:R-:W-:Y:S01]  /*18a0*/  UMOV UR14, UR10 ;  /* 0x0000000a000e7c82 */ /* 0x000fe20008000000 */
[----:B------:R-:W-:-:S05]  /*18b0*/  UIADD3 UR12, UR12, 0x8000, URZ ;  /* 0x000080000c0c7890 */ /* 0x000fca000fffe03f */
[----:B------:R-:W-:Y:S01]  /*18c0*/  VOTEU.ANY UP0, P0 ;  /* 0x00000000003f7886 */ /* 0x000fe20000000100 */
[----:B------:R-:W-:Y:S01]  /*18d0*/  VOTEU.ANY UP2, P0 ;  /* 0x00000000003f7886 */ /* 0x000fe20000040100 */
[----:B------:R1:W-:Y:S01]  /*18e0*/  @!P2 SYNCS.ARRIVE.TRANS64 RZ, [UR18+0xa000], R3 ;  /* 0x00a00003ffffa9a7 */ /* 0x0003e20008000012 */
[----:B------:R3:W-:Y:S06]  /*18f0*/  MEMBAR.ALL.CTA ;  /* 0x0000000000007992 */ /* 0x0007ec0000008000 */
[----:B---3--:R-:W3:Y:S01]  /*1900*/  FENCE.VIEW.ASYNC.S ;  /* 0x00000000000073c6 */ /* 0x008ee20000000000 */
[----:B------:R-:W-:Y:S01]  /*1910*/  @UP0 UIADD3 UR9, UR18, 0xa000, URZ ;  /* 0x0000a00012090890 */ /* 0x000fe2000fffe03f */
[----:B------:R-:W-:Y:S01]  /*1920*/  @UP0 UMOV UR6, UR28 ;  /* 0x0000001c00060c82 */ /* 0x000fe20008000000 */
[----:B------:R-:W-:Y:S01]  /*1930*/  @UP0 UMOV UR7, UR29 ;  /* 0x0000001d00070c82 */ /* 0x000fe20008000000 */
[----:B---3--:R-:W-:Y:S01]  /*1940*/  VOTEU.ANY UP1, P1 ;  /* 0x00000000003f7886 */ /* 0x008fe20000820100 */
[----:B------:R-:W-:Y:S01]  /*1950*/  VOTEU.ANY UP3, P1 ;  /* 0x00000000003f7886 */ /* 0x000fe20000860100 */
[----:B-1----:R-:W-:-:S03]  /*1960*/  IMAD.U32 R3, RZ, RZ, UR4 ;  /* 0x00000004ff037e24 */ /* 0x002fc6000f8e00ff */
[----:B------:R-:W-:Y:S01]  /*1970*/  @UP1 UIADD3 UR13, UR18, 0xa000, URZ ;  /* 0x0000a000120d1890 */ /* 0x000fe2000fffe03f */
[----:B------:R-:W-:Y:S01]  /*1980*/  @UP1 UMOV UR16, UR30 ;  /* 0x0000001e00101c82 */ /* 0x000fe20008000000 */
[----:B------:R-:W-:Y:S01]  /*1990*/  @UP1 UMOV UR17, UR31 ;  /* 0x0000001f00111c82 */ /* 0x000fe20008000000 */
[----:B------:R-:W-:Y:S01]  /*19a0*/  SHF.L.U32 R3, R3, 0x1f, RZ ;  /* 0x0000001f03037819 */ /* 0x000fe200000006ff */
[----:B------:R-:W-:Y:S06]  /*19b0*/  BAR.SYNC.DEFER_BLOCKING 0x0 ;  /* 0x0000000000007b1d */ /* 0x000fec0000010000 */
[----:B------:R1:W-:Y:S02]  /*19c0*/  @UP2 UTMALDG.2D [UR8], [UR6] ;  /* 0x00000008060025b4 */ /* 0x0003e40008008000 */
[----:B------:R-:W-:Y:S06]  /*19d0*/  BAR.SYNC.DEFER_BLOCKING 0x0 ;  /* 0x0000000000007b1d */ /* 0x000fec0000010000 */
[----:B------:R1:W-:Y:S02]  /*19e0*/  @UP3 UTMALDG.2D [UR12], [UR16] ;  /* 0x0000000c100035b4 */ /* 0x0003e40008008000 */
[----:B------:R-:W-:Y:S06]  /*19f0*/  BAR.SYNC.DEFER_BLOCKING 0x0 ;  /* 0x0000000000007b1d */ /* 0x000fec0000010000 */
[----:B------:R-:W3:Y:S02]  /*1a00*/  SYNCS.PHASECHK.TRANS64.TRYWAIT P0, [UR18+0xa000], R3 ;  /* 0x00a00003ff0075a7 */ /* 0x000ee40008000152 */
[----:B-1-3--:R-:W-:Y:S05]  /*1a10*/  @!P0 BRA `(.L_x_48) ;  /* 0x0000000400b08947 */ /* 0x00afea0003800000 */
.L_x_50:
[----:B------:R-:W-:Y:S01]  /*1a20*/  USHF.L.U32 UR6, UR21, 0x6, URZ ;  /* 0x0000000615067899 */ /* 0x000fe2000800063f */
[----:B------:R-:W-:Y:S02]  /*1a30*/  WARPGROUP.DEPBAR.LE gsb0, 0x0 ;  /* 0x00008000000079c5 */ /* 0x000fe40000010000 */
[----:B------:R-:W-:Y:S01]  /*1a40*/  USHF.R.U32.HI UR7, URZ, 0x4, UR12 ;  /* 0x000000043f077899 */ /* 0x000fe2000801160c */
[----:B------:R-:W-:Y:S01]  /*1a50*/  WARPGROUP.ARRIVE ;  /* 0x00000000000079c5 */ /* 0x000fe20000000000 */
[----:B------:R-:W-:Y:S01]  /*1a60*/  ULOP3.LUT UR6, UR6, 0x100, URZ, 0xc0, !UPT ;  /* 0x0000010006067892 */ /* 0x000fe2000f8ec03f */
[----:B------:R-:W1:Y:S01]  /*1a70*/  LDC R3, c[0x0][0x230] ;  /* 0x00008c00ff037b82 */ /* 0x000e620000000800 */
[----:B------:R-:W-:Y:S01]  /*1a80*/  UMOV UR19, 0x80000020 ;  /* 0x8000002000137882 */ /* 0x000fe20000000000 */
[----:B------:R-:W-:Y:S01]  /*1a90*/  UMOV UR17, 0x80000020 ;  /* 0x8000002000117882 */ /* 0x000fe20000000000 */
[----:B------:R-:W-:Y:S02]  /*1aa0*/  ULEA.HI UR8, UR8, UR6, URZ, 0x1c ;  /* 0x0000000608087291 */ /* 0x000fe4000f8fe03f */
[----:B------:R-:W-:-:S02]  /*1ab0*/  USGXT.U32 UR6, UR7, 0xe ;  /* 0x0000000e0706789a */ /* 0x000fc40008000000 */
[----:B------:R-:W-:Y:S01]  /*1ac0*/  ULOP3.LUT UR16, UR8, 0x3fff, URZ, 0xc0, !UPT ;  /* 0x00003fff08107892 */ /* 0x000fe2000f8ec03f */
[----:B------:R-:W-:Y:S01]  /*1ad0*/  UMOV UR7, URZ ;  /* 0x0000003f00077c82 */ /* 0x000fe20008000000 */
[----:B------:R-:W-:Y:S02]  /*1ae0*/  UMOV UR26, 0xfffffffe ;  /* 0xfffffffe001a7882 */ /* 0x000fe40000000000 */
[----:B------:R-:W-:Y:S01]  /*1af0*/  UIADD3 UR24, UP0, UR16, 0x2, URZ ;  /* 0x0000000210187890 */ /* 0x000fe2000ff1e03f */
[----:B------:R-:W-:Y:S01]  /*1b00*/  UMOV UR18, UR6 ;  /* 0x0000000600127c82 */ /* 0x000fe20008000000 */
[----:B------:R-:W-:Y:S02]  /*1b10*/  UMOV UR27, 0x7fffffdf ;  /* 0x7fffffdf001b7882 */ /* 0x000fe40000000000 */
[----:B------:R-:W-:Y:S01]  /*1b20*/  UIADD3.X UR25, UR7, -0x7fffffe0, URZ, UP0, !UPT ;  /* 0x8000002007197890 */ /* 0x000fe200087fe43f */
[----:B------:R-:W-:Y:S01]  /*1b30*/  HGMMA.64x64x16.F32.BF16 R56, gdesc[UR16], R56 ;  /* 0x00e00000103879f0 */ /* 0x000fe20008701838 */
[----:B------:R-:W-:Y:S01]  /*1b40*/  UIADD3 UR10, UR10, 0x20, URZ ;  /* 0x000000200a0a7890 */ /* 0x000fe2000fffe03f */
[----:B------:R-:W-:Y:S01]  /*1b50*/  UMOV UR7, URZ ;  /* 0x0000003f00077c82 */ /* 0x000fe20008000000 */
[----:B------:R-:W-:-:S02]  /*1b60*/  UIADD3.64 UR16, UR24, 0x1fe, URZ ;  /* 0x000001fe18107897 */ /* 0x000fc4000fffe03f */
[----:B------:R-:W-:Y:S02]  /*1b70*/  UIADD3.64 UR26, UR6, -UR26, URZ ;  /* 0x8000001a061a7297 */ /* 0x000fe4000fffe03f */
[----:B------:R-:W-:Y:S01]  /*1b80*/  UIADD3 UR5, UR5, 0x1, URZ ;  /* 0x0000000105057890 */ /* 0x000fe2000fffe03f */
[----:B-1----:R-:W-:-:S03]  /*1b90*/  ISETP.LE.AND P0, PT, R3, UR10, PT ;  /* 0x0000000a03007c0c */ /* 0x002fc6000bf03270 */
[----:B------:R-:W-:-:S04]  /*1ba0*/  UISETP.NE.U32.AND UP0, UPT, UR5, 0x2, UPT ;  /* 0x000000020500788c */ /* 0x000fc8000bf05070 */
[----:B------:R-:W-:Y:S02]  /*1bb0*/  USEL UR6, URZ, 0x1, UP0 ;  /* 0x000000013f067887 */ /* 0x000fe40008000000 */
[----:B------:R-:W-:Y:S02]  /*1bc0*/  USEL UR5, UR5, URZ, UP0 ;  /* 0x0000003f05057287 */ /* 0x000fe40008000000 */
[----:B------:R-:W-:Y:S01]  /*1bd0*/  ULOP3.LUT UR4, UR4, UR6, URZ, 0x3c, !UPT ;  /* 0x0000000604047292 */ /* 0x000fe2000f8e3c3f */
[----:B------:R-:W-:Y:S01]  /*1be0*/  HGMMA.64x64x16.F32.BF16 R56, gdesc[UR24], R56 ;  /* 0x00e00000183879f0 */ /* 0x000fe20008701838 */
[----:B------:R-:W-:-:S03]  /*1bf0*/  UIADD3.64 UR24, UR24, 0x200, URZ ;  /* 0x0000020018187897 */ /* 0x000fc6000fffe03f */
[----:B------:R-:W-:Y:S06]  /*1c00*/  HGMMA.64x64x16.F32.BF16 R24, gdesc[UR16], R24 ;  /* 0x00e00000101879f0 */ /* 0x000fec0008701818 */
[----:B------:R-:W-:Y:S01]  /*1c10*/  HGMMA.64x64x16.F32.BF16 R24, gdesc[UR24], R24, gsb0 ;  /* 0x00e00000181879f0 */ /* 0x000fe20008001818 */
[----:B------:R-:W-:Y:S05]  /*1c20*/  @!P0 BRA `(.L_x_49) ;  /* 0xfffffff800f88947 */ /* 0x000fea000383ffff */
.L_x_47:
[----:B------:R-:W-:Y:S02]  /*1c30*/  WARPGROUP.DEPBAR.LE gsb0, 0x0 ;  /* 0x00008000000079c5 */ /* 0x000fe40000010000 */
[----:B----4-:R-:W-:Y:S01]  /*1c40*/  BAR.SYNC.DEFER_BLOCKING 0x0 ;  /* 0x0000000000007b1d */ /* 0x010fe20000010000 */
[C---:B-1----:R-:W-:Y:S01]  /*1c50*/  IMAD.SHL.U32 R3, R0.reuse, 0x80, RZ ;  /* 0x0000008000037824 */ /* 0x042fe200078e00ff */
[----:B------:R-:W-:Y:S01]  /*1c60*/  ELECT P0, URZ, PT ;  /* 0x00000000003f782f */ /* 0x000fe20003800000 */
[----:B------:R-:W-:Y:S01]  /*1c70*/  IMAD.SHL.U32 R4, R0, 0x10, RZ ;  /* 0x0000001000047824 */ /* 0x000fe200078e00ff */
[----:B------:R-:W-:Y:S02]  /*1c80*/  F2FP.BF16.F32.PACK_AB R56, R57, R56 ;  /* 0x000000383938723e */ /* 0x000fe400000010ff */
[----:B------:R-:W-:Y:S01]  /*1c90*/  LOP3.LUT R3, R3, 0x780, RZ, 0xc0, !PT ;  /* 0x0000078003037812 */ /* 0x000fe200078ec0ff */
[----:B------:R-:W-:Y:S01]  /*1ca0*/  UMOV UR21, UR15 ;  /* 0x0000000f00157c82 */ /* 0x000fe20008000000 */
[----:B------:R-:W-:Y:S01]  /*1cb0*/  F2FP.BF16.F32.PACK_AB R57, R59, R58 ;  /* 0x0000003a3b39723e */ /* 0x000fe200000010ff */
[----:B------:R-:W-:Y:S01]  /*1cc0*/  UMOV UR22, UR11 ;  /* 0x0000000b00167c82 */ /* 0x000fe20008000000 */
[----:B------:R-:W-:-:S02]  /*1cd0*/  LOP3.LUT R3, R3, 0x70, R4, 0xf8, !PT ;  /* 0x0000007003037812 */ /* 0x000fc400078ef804 */
[----:B------:R-:W-:Y:S02]  /*1ce0*/  F2FP.BF16.F32.PACK_AB R24, R25, R24 ;  /* 0x000000181918723e */ /* 0x000fe400000010ff */
[----:B------:R-:W-:Y:S01]  /*1cf0*/  LOP3.LUT R3, R3, 0x10, R0, 0x78, !PT ;  /* 0x0000001003037812 */ /* 0x000fe200078e7800 */
[----:B------:R-:W-:Y:S01]  /*1d00*/  IMAD.SHL.U32 R0, R0, 0x40, RZ ;  /* 0x0000004000007824 */ /* 0x000fe200078e00ff */
[----:B------:R-:W-:Y:S02]  /*1d10*/  ISETP.LT.U32.AND P0, PT, R2, 0x20, P0 ;  /* 0x000000200200780c */ /* 0x000fe40000701070 */
[----:B------:R-:W-:Y:S02]  /*1d20*/  F2FP.BF16.F32.PACK_AB R58, R61, R60 ;  /* 0x0000003c3d3a723e */ /* 0x000fe400000010ff */
[----:B------:R-:W-:Y:S02]  /*1d30*/  LOP3.LUT R0, R3, 0x3800, R0, 0xf8, !PT ;  /* 0x0000380003007812 */ /* 0x000fe400078ef800 */
[----:B------:R-:W-:Y:S01]  /*1d40*/  F2FP.BF16.F32.PACK_AB R59, R63, R62 ;  /* 0x0000003e3f3b723e */ /* 0x000fe200000010ff */
[----:B------:R-:W1:Y:S02]  /*1d50*/  @!P2 SYNCS.CCTL.IV [UR20+0xa000] ;  /* 0x00a00000ff00a9b1 */ /* 0x000e640008000014 */
[----:B-1----:R-:W-:Y:S01]  /*1d60*/  BAR.SYNC.DEFER_BLOCKING 0x0 ;  /* 0x0000000000007b1d */ /* 0x002fe20000010000 */
[C---:B------:R-:W-:Y:S01]  /*1d70*/  LOP3.LUT R3, R0.reuse, 0x20, RZ, 0x3c, !PT ;  /* 0x0000002000037812 */ /* 0x040fe200078e3cff */
[C---:B------:R-:W-:Y:S01]  /*1d80*/  VIADD R2, R0.reuse, UR20 ;  /* 0x0000001400027c36 */ /* 0x040fe20008000000 */
[----:B------:R-:W-:-:S02]  /*1d90*/  LOP3.LUT R4, R0, 0x40, RZ, 0x3c, !PT ;  /* 0x0000004000047812 */ /* 0x000fc400078e3cff */
[----:B------:R-:W-:Y:S01]  /*1da0*/  F2FP.BF16.F32.PACK_AB R64, R65, R64 ;  /* 0x000000404140723e */ /* 0x000fe200000010ff */
[----:B------:R-:W-:Y:S01]  /*1db0*/  VIADD R3, R3, UR20 ;  /* 0x0000001403037c36 */ /* 0x000fe20008000000 */
[----:B------:R-:W-:Y:S01]  /*1dc0*/  F2FP.BF16.F32.PACK_AB R25, R27, R26 ;  /* 0x0000001a1b19723e */ /* 0x000fe200000010ff */
[----:B------:R-:W-:Y:S01]  /*1dd0*/  VIADD R4, R4, UR20 ;  /* 0x0000001404047c36 */ /* 0x000fe20008000000 */
[----:B------:R-:W-:Y:S01]  /*1de0*/  F2FP.BF16.F32.PACK_AB R65, R67, R66 ;  /* 0x000000424341723e */ /* 0x000fe200000010ff */
[----:B------:R-:W-:Y:S01]  /*1df0*/  VOTEU.ANY UP0, P0 ;  /* 0x00000000003f7886 */ /* 0x000fe20000000100 */
[----:B------:R-:W-:Y:S01]  /*1e00*/  F2FP.BF16.F32.PACK_AB R26, R29, R28 ;  /* 0x0000001c1d1a723e */ /* 0x000fe200000010ff */
[----:B------:R-:W-:Y:S01]  /*1e10*/  VOTEU.ANY UP1, P0 ;  /* 0x00000000003f7886 */ /* 0x000fe20000020100 */
[----:B------:R-:W-:Y:S02]  /*1e20*/  F2FP.BF16.F32.PACK_AB R27, R31, R30 ;  /* 0x0000001e1f1b723e */ /* 0x000fe400000010ff */
[----:B------:R-:W-:Y:S01]  /*1e30*/  F2FP.BF16.F32.PACK_AB R32, R33, R32 ;  /* 0x000000202120723e */ /* 0x000fe200000010ff */
[----:B---3--:R-:W-:Y:S01]  /*1e40*/  @UP0 UMOV UR6, UR32 ;  /* 0x0000002000060c82 */ /* 0x008fe20008000000 */
[----:B------:R-:W-:Y:S01]  /*1e50*/  LOP3.LUT R0, R0, 0x60, RZ, 0x3c, !PT ;  /* 0x0000006000007812 */ /* 0x000fe200078e3cff */
[----:B------:R-:W-:Y:S01]  /*1e60*/  @UP0 UMOV UR7, UR33 ;  /* 0x0000002100070c82 */ /* 0x000fe20008000000 */
[----:B------:R-:W-:-:S02]  /*1e70*/  F2FP.BF16.F32.PACK_AB R66, R69, R68 ;  /* 0x000000444542723e */ /* 0x000fc400000010ff */
[----:B------:R-:W-:Y:S01]  /*1e80*/  F2FP.BF16.F32.PACK_AB R67, R71, R70 ;  /* 0x000000464743723e */ /* 0x000fe200000010ff */
[----:B------:R-:W-:Y:S01]  /*1e90*/  VIADD R0, R0, UR20 ;  /* 0x0000001400007c36 */ /* 0x000fe20008000000 */
[----:B------:R-:W-:Y:S01]  /*1ea0*/  F2FP.BF16.F32.PACK_AB R72, R73, R72 ;  /* 0x000000484948723e */ /* 0x000fe200000010ff */
[----:B------:R-:W1:Y:S01]  /*1eb0*/  @!P2 SYNCS.CCTL.IV [UR20+0xa008] ;  /* 0x00a00800ff00a9b1 */ /* 0x000e620008000014 */
[----:B------:R-:W-:Y:S01]  /*1ec0*/  F2FP.BF16.F32.PACK_AB R33, R35, R34 ;  /* 0x000000222321723e */ /* 0x000fe200000010ff */
[----:B-1----:R-:W-:Y:S01]  /*1ed0*/  STSM.16.M88.4 [R2], R56 ;  /* 0x0000003802007844 */ /* 0x002fe20000000200 */
[----:B------:R-:W-:Y:S02]  /*1ee0*/  F2FP.BF16.F32.PACK_AB R73, R75, R74 ;  /* 0x0000004a4b49723e */ /* 0x000fe400000010ff */
[----:B------:R-:W-:Y:S01]  /*1ef0*/  F2FP.BF16.F32.PACK_AB R34, R37, R36 ;  /* 0x000000242522723e */ /* 0x000fe200000010ff */
[----:B------:R-:W-:Y:S01]  /*1f00*/  STSM.16.M88.4 [R2+0x4000], R24 ;  /* 0x0040001802007844 */ /* 0x000fe20000000200 */
[----:B------:R-:W-:-:S02]  /*1f10*/  F2FP.BF16.F32.PACK_AB R35, R39, R38 ;  /* 0x000000262723723e */ /* 0x000fc400000010ff */
[----:B------:R-:W-:Y:S01]  /*1f20*/  F2FP.BF16.F32.PACK_AB R40, R41, R40 ;  /* 0x000000282928723e */ /* 0x000fe200000010ff */
[----:B------:R-:W-:Y:S01]  /*1f30*/  STSM.16.M88.4 [R3], R64 ;  /* 0x0000004003007844 */ /* 0x000fe20000000200 */
[----:B------:R-:W-:Y:S02]  /*1f40*/  F2FP.BF16.F32.PACK_AB R74, R77, R76 ;  /* 0x0000004c4d4a723e */ /* 0x000fe400000010ff */
[----:B------:R-:W-:Y:S01]  /*1f50*/  F2FP.BF16.F32.PACK_AB R75, R79, R78 ;  /* 0x0000004e4f4b723e */ /* 0x000fe200000010ff */
[----:B------:R-:W-:Y:S01]  /*1f60*/  STSM.16.M88.4 [R3+0x4000], R32 ;  /* 0x0040002003007844 */ /* 0x000fe20000000200 */
[----:B------:R-:W-:Y:S02]  /*1f70*/  F2FP.BF16.F32.PACK_AB R80, R81, R80 ;  /* 0x000000505150723e */ /* 0x000fe400000010ff */
[----:B------:R-:W-:Y:S01]  /*1f80*/  F2FP.BF16.F32.PACK_AB R41, R43, R42 ;  /* 0x0000002a2b29723e */ /* 0x000fe200000010ff */
[----:B------:R-:W-:Y:S01]  /*1f90*/  STSM.16.M88.4 [R4], R72 ;  /* 0x0000004804007844 */ /* 0x000fe20000000200 */
[----:B------:R-:W-:-:S02]  /*1fa0*/  F2FP.BF16.F32.PACK_AB R81, R83, R82 ;  /* 0x000000525351723e */ /* 0x000fc400000010ff */
[----:B------:R-:W-:Y:S02]  /*1fb0*/  F2FP.BF16.F32.PACK_AB R42, R45, R44 ;  /* 0x0000002c2d2a723e */ /* 0x000fe400000010ff */
[----:B------:R-:W-:Y:S02]  /*1fc0*/  F2FP.BF16.F32.PACK_AB R43, R47, R46 ;  /* 0x0000002e2f2b723e */ /* 0x000fe400000010ff */
[----:B------:R-:W-:Y:S02]  /*1fd0*/  F2FP.BF16.F32.PACK_AB R48, R49, R48 ;  /* 0x000000303130723e */ /* 0x000fe400000010ff */
[----:B------:R-:W-:Y:S01]  /*1fe0*/  F2FP.BF16.F32.PACK_AB R82, R85, R84 ;  /* 0x000000545552723e */ /* 0x000fe200000010ff */
[----:B------:R-:W-:Y:S01]  /*1ff0*/  STSM.16.M88.4 [R4+0x4000], R40 ;  /* 0x0040002804007844 */ /* 0x000fe20000000200 */
[----:B------:R-:W-:Y:S02]  /*2000*/  F2FP.BF16.F32.PACK_AB R83, R87, R86 ;  /* 0x000000565753723e */ /* 0x000fe400000010ff */
[----:B------:R-:W-:-:S02]  /*2010*/  F2FP.BF16.F32.PACK_AB R49, R51, R50 ;  /* 0x000000323331723e */ /* 0x000fc400000010ff */
[----:B------:R-:W-:Y:S01]  /*2020*/  F2FP.BF16.F32.PACK_AB R50, R53, R52 ;  /* 0x000000343532723e */ /* 0x000fe200000010ff */
[----:B------:R-:W-:Y:S01]  /*2030*/  STSM.16.M88.4 [R0], R80 ;  /* 0x0000005000007844 */ /* 0x000fe20000000200 */
[----:B------:R-:W-:-:S05]  /*2040*/  F2FP.BF16.F32.PACK_AB R51, R55, R54 ;  /* 0x000000363733723e */ /* 0x000fca00000010ff */
[----:B------:R-:W-:Y:S01]  /*2050*/  STSM.16.M88.4 [R0+0x4000], R48 ;  /* 0x0040003000007844 */ /* 0x000fe20000000200 */
[----:B------:R1:W-:Y:S06]  /*2060*/  MEMBAR.ALL.CTA ;  /* 0x0000000000007992 */ /* 0x0003ec0000008000 */
[----:B-1----:R-:W1:Y:S02]  /*2070*/  FENCE.VIEW.ASYNC.S ;  /* 0x00000000000073c6 */ /* 0x002e640000000000 */
[----:B-1----:R-:W-:Y:S06]  /*2080*/  BAR.SYNC.DEFER_BLOCKING 0x0 ;  /* 0x0000000000007b1d */ /* 0x002fec0000010000 */
[----:B------:R1:W-:Y:S01]  /*2090*/  @UP1 UTMASTG.2D [UR20], [UR6] ;  /* 0x00000014060013b5 */ /* 0x0003e20008008000 */
[----:B------:R0:W-:Y:S01]  /*20a0*/  UTMACMDFLUSH ;  /* 0x00000000000079b7 */ /* 0x0001e20000000000 */
[----:B------:R-:W-:-:S04]  /*20b0*/  DEPBAR.LE SB0, 0x0 ;  /* 0x000080000000791a */ /* 0x000fc80000000000 */
[----:B------:R-:W-:Y:S06]  /*20c0*/  BAR.SYNC.DEFER_BLOCKING 0x0 ;  /* 0x0000000000007b1d */ /* 0x000fec0000010000 */
[----:B-1----:R-:W-:Y:S05]  /*20d0*/  EXIT ;  /* 0x000000000000794d */ /* 0x002fea0003800000 */
.L_x_48:
[----:B------:R-:W1:Y:S02]  /*20e0*/  SYNCS.PHASECHK.TRANS64.TRYWAIT P0, [UR18+0xa000], R3 ;  /* 0x00a00003ff0075a7 */ /* 0x000e640008000152 */
[----:B-1----:R-:W-:Y:S05]  /*20f0*/  @!P0 BRA `(.L_x_48) ;  /* 0xfffffffc00f88947 */ /* 0x002fea000383ffff */
[----:B------:R-:W-:Y:S05]  /*2100*/  BRA `(.L_x_50) ;  /* 0xfffffff800447947 */ /* 0x000fea000383ffff */
.L_x_51:
[----:B------:R-:W-:-:S00]  /*2110*/  BRA `(.L_x_51) ;  /* 0xfffffffc00fc7947 */ /* 0x000fc0000383ffff */
[----:B------:R-:W-:-:S00]  /*2120*/  NOP ;  /* 0x0000000000007918 */ /* 0x000fc00000000000 */
        /* <DEDUP_REMOVED lines=13> */
.L_x_52:


//--------------------- .nv.shared.gluon_wgmma    --------------------------
	.section	.nv.shared.gluon_wgmma,"aw",@nobits
	.sectionflags	@""
	.align	16
	.zero		1024


//--------------------- .nv.shared.reserved.0     --------------------------
	.section	.nv.shared.reserved.0,"aw",@nobits
	.weak		__nv_reservedSMEM_offset_0_alias
	.size		__nv_reservedSMEM_offset_0_alias, 0, 0
	.other		__nv_reservedSMEM_offset_0_alias,@"STO_CUDA_RESERVED_SHARED STV_DEFAULT"
__nv_reservedSMEM_offset_0_alias:
	.zero		0


//--------------------- .nv.constant0.gluon_wgmma --------------------------
	.section	.nv.constant0.gluon_wgmma,"a",@progbits
	.sectionflags	@""
	.align	4
.nv.constant0.gluon_wgmma:
	.zero		608


//--------------------- SYMBOLS --------------------------

	.type		.nv.reservedSmem.offset0,@object
	.size		.nv.reservedSmem.offset0,0x4
